def attn_fwd(
    Q,
    K,
    V,
    Out,
    Lse,
    sm_scale,
    stride_qz,
    stride_qh,
    stride_qm,
    stride_qk,
    stride_kz,
    stride_kh,
    stride_kn,
    stride_kk,
    stride_vz,
    stride_vh,
    stride_vn,
    stride_vk,
    stride_oz,
    stride_oh,
    stride_om,
    stride_ok,
    seqlen_q,
    seqlen_k,
    BLOCK_M: tl.constexpr,
    BLOCK_N: tl.constexpr,
    HEAD_DIM: tl.constexpr,
    CAUSAL: tl.constexpr,
):
    start_m = tl.program_id(0)
    off_hz = tl.program_id(1)
    q_off = off_hz * stride_qh
    k_off = off_hz * stride_kh
    v_off = off_hz * stride_vh
    offs_m = start_m * BLOCK_M + tl.arange(0, BLOCK_M)
    offs_d = tl.arange(0, HEAD_DIM)
    offs_n = tl.arange(0, BLOCK_N)
    q_ptrs = Q + q_off + offs_m[:, None] * stride_qm + offs_d[None, :] * stride_qk
    k_ptrs = K + k_off + offs_d[:, None] * stride_kk + offs_n[None, :] * stride_kn
    v_ptrs = V + v_off + offs_n[:, None] * stride_vn + offs_d[None, :] * stride_vk
    m_i = tl.full([BLOCK_M], float("-inf"), dtype=tl.float32)
    l_i = tl.zeros([BLOCK_M], dtype=tl.float32) + 1.0
    acc = tl.zeros([BLOCK_M, HEAD_DIM], dtype=tl.float32)
    q = tl.load(q_ptrs)
    acc, l_i, m_i = _attn_fwd_inner(
        acc,
        l_i,
        m_i,
        q,
        k_ptrs,
        v_ptrs,
        sm_scale,
        stride_kn,
        stride_vn,
        start_m,
        seqlen_k,
        BLOCK_M,
        BLOCK_N,
        HEAD_DIM,
        CAUSAL,
    )
    acc = acc / l_i[:, None]
    lse = m_i + tl.math.log2(l_i) / 1.4426950408889634
    o_ptrs = (
        Out
        + off_hz * stride_oh
        + offs_m[:, None] * stride_om
        + offs_d[None, :] * stride_ok
    )
    tl.store(o_ptrs, acc.to(Out.dtype.element_ty))
    tl.store(Lse + off_hz * seqlen_q + offs_m, lse)

# config = {"BLOCK_M": 32, "BLOCK_N": 32, "HEAD_DIM": 256, "arch": "sm_90", "causal": true, "dtype": "fp16", "num_stages": 2, "num_warps": 8}
# arch = sm_90


// ===== COMPILED SASS (sm_90a) =====

	.target	sm_90a

	.elftype	@"ET_EXEC"


//--------------------- .note.nv.tkinfo           --------------------------
	.section	.note.nv.tkinfo,"",@"SHT_NOTE"
	.sectionflags	@"SHF_NOTE_NV_TKINFO"
	.tkinfo
        /*0018*/ 	.word	0x00000002
        /*0030*/ 	.string	""
        /*0030*/ 	.string	"ptxas"
        /*0030*/ 	.string	"Cuda compilation tools, release 13.0, V13.0.88"
        /*0030*/ 	.string	"Build cuda_13.0.r13.0/compiler.36424714_0"
        /*0030*/ 	.string	"-v  -suppress-debug-info  -lineinfo  -arch sm_90a "



//--------------------- .note.nv.cuinfo           --------------------------
	.section	.note.nv.cuinfo,"",@"SHT_NOTE"
	.sectionflags	@"SHF_NOTE_NV_CUINFO"
        /*0018*/ 	.short	0x0002
        /*001a*/ 	.short	0x005a
        /*001c*/ 	.short	0x0082
	.zero		2


//--------------------- .nv.info                  --------------------------
	.section	.nv.info,"",@"SHT_CUDA_INFO"
	.align	4


	//----- nvinfo : EIATTR_REGCOUNT
	.align		4
        /*0000*/ 	.byte	0x04, 0x2f
        /*0002*/ 	.short	(.L_2 - .L_1)
	.align		4
.L_1:
        /*0004*/ 	.word	index@(attn_fwd)
        /*0008*/ 	.word	0x000000f9


	//----- nvinfo : EIATTR_FRAME_SIZE
	.align		4
.L_2:
        /*000c*/ 	.byte	0x04, 0x11
        /*000e*/ 	.short	(.L_4 - .L_3)
	.align		4
.L_3:
        /*0010*/ 	.word	index@(attn_fwd)
        /*0014*/ 	.word	0x00000000


	//----- nvinfo : EIATTR_MIN_STACK_SIZE
	.align		4
.L_4:
        /*0018*/ 	.byte	0x04, 0x12
        /*001a*/ 	.short	(.L_6 - .L_5)
	.align		4
.L_5:
        /*001c*/ 	.word	index@(attn_fwd)
        /*0020*/ 	.word	0x00000000
.L_6:


//--------------------- .nv.compat                --------------------------
	.section	.nv.compat,"",@"SHT_CUDA_COMPAT_INFO"
	.align	4
        /*0000*/ 	.byte	0x02, 0x09, 0x01, 0x00, 0x02, 0x02, 0x01, 0x00, 0x02, 0x05, 0x05, 0x00, 0x03, 0x07, 0x01, 0x01
        /*0010*/ 	.byte	0x02, 0x03, 0x00, 0x00, 0x02, 0x06, 0x01, 0x00, 0x04, 0x0b, 0x08, 0x00, 0x00, 0x00, 0x00, 0x00
        /*0020*/ 	.byte	0x00, 0x00, 0x00, 0x00


//--------------------- .nv.info.attn_fwd         --------------------------
	.section	.nv.info.attn_fwd,"",@"SHT_CUDA_INFO"
	.sectionflags	@""
	.align	4


	//----- nvinfo : EIATTR_CUDA_API_VERSION
	.align		4
        /*0000*/ 	.byte	0x04, 0x37
        /*0002*/ 	.short	(.L_8 - .L_7)
.L_7:
        /*0004*/ 	.word	0x00000082


	//----- nvinfo : EIATTR_KPARAM_INFO
	.align		4
.L_8:
        /*0008*/ 	.byte	0x04, 0x17
        /*000a*/ 	.short	(.L_10 - .L_9)
.L_9:
        /*000c*/ 	.word	0x00000000
        /*0010*/ 	.short	0x0019
        /*0012*/ 	.short	0x0080
        /*0014*/ 	.byte	0x00, 0xf4, 0x21, 0x00


	//----- nvinfo : EIATTR_KPARAM_INFO
	.align		4
.L_10:
        /*0018*/ 	.byte	0x04, 0x17
        /*001a*/ 	.short	(.L_12 - .L_11)
.L_11:
        /*001c*/ 	.word	0x00000000
        /*0020*/ 	.short	0x0018
        /*0022*/ 	.short	0x0078
        /*0024*/ 	.byte	0x00, 0xf4, 0x21, 0x00


	//----- nvinfo : EIATTR_KPARAM_INFO
	.align		4
.L_12:
        /*0028*/ 	.byte	0x04, 0x17
        /*002a*/ 	.short	(.L_14 - .L_13)
.L_13:
        /*002c*/ 	.word	0x00000000
        /*0030*/ 	.short	0x0017
        /*0032*/ 	.short	0x0070
        /*0034*/ 	.byte	0x00, 0xf0, 0x11, 0x00


	//----- nvinfo : EIATTR_KPARAM_INFO
	.align		4
.L_14:
        /*0038*/ 	.byte	0x04, 0x17
        /*003a*/ 	.short	(.L_16 - .L_15)
.L_15:
        /*003c*/ 	.word	0x00000000
        /*0040*/ 	.short	0x0016
        /*0042*/ 	.short	0x006c
        /*0044*/ 	.byte	0x00, 0xf0, 0x11, 0x00


	//----- nvinfo : EIATTR_KPARAM_INFO
	.align		4
.L_16:
        /*0048*/ 	.byte	0x04, 0x17
        /*004a*/ 	.short	(.L_18 - .L_17)
.L_17:
        /*004c*/ 	.word	0x00000000
        /*0050*/ 	.short	0x0015
        /*0052*/ 	.short	0x0068
        /*0054*/ 	.byte	0x00, 0xf0, 0x11, 0x00


	//----- nvinfo : EIATTR_KPARAM_INFO
	.align		4
.L_18:
        /*0058*/ 	.byte	0x04, 0x17
        /*005a*/ 	.short	(.L_20 - .L_19)
.L_19:
        /*005c*/ 	.word	0x00000000
        /*0060*/ 	.short	0x0014
        /*0062*/ 	.short	0x0064
        /*0064*/ 	.byte	0x00, 0xf0, 0x11, 0x00


	//----- nvinfo : EIATTR_KPARAM_INFO
	.align		4
.L_20:
        /*0068*/ 	.byte	0x04, 0x17
        /*006a*/ 	.short	(.L_22 - .L_21)
.L_21:
        /*006c*/ 	.word	0x00000000
        /*0070*/ 	.short	0x0013
        /*0072*/ 	.short	0x0060
        /*0074*/ 	.byte	0x00, 0xf0, 0x11, 0x00


	//----- nvinfo : EIATTR_KPARAM_INFO
	.align		4
.L_22:
        /*0078*/ 	.byte	0x04, 0x17
        /*007a*/ 	.short	(.L_24 - .L_23)
.L_23:
        /*007c*/ 	.word	0x00000000
        /*0080*/ 	.short	0x0012
        /*0082*/ 	.short	0x005c
        /*0084*/ 	.byte	0x00, 0xf0, 0x11, 0x00


	//----- nvinfo : EIATTR_KPARAM_INFO
	.align		4
.L_24:
        /*0088*/ 	.byte	0x04, 0x17
        /*008a*/ 	.short	(.L_26 - .L_25)
.L_25:
        /*008c*/ 	.word	0x00000000
        /*0090*/ 	.short	0x0011
        /*0092*/ 	.short	0x0058
        /*0094*/ 	.byte	0x00, 0xf0, 0x11, 0x00


	//----- nvinfo : EIATTR_KPARAM_INFO
	.align		4
.L_26:
        /*0098*/ 	.byte	0x04, 0x17
        /*009a*/ 	.short	(.L_28 - .L_27)
.L_27:
        /*009c*/ 	.word	0x00000000
        /*00a0*/ 	.short	0x0010
        /*00a2*/ 	.short	0x0054
        /*00a4*/ 	.byte	0x00, 0xf0, 0x11, 0x00


	//----- nvinfo : EIATTR_KPARAM_INFO
	.align		4
.L_28:
        /*00a8*/ 	.byte	0x04, 0x17
        /*00aa*/ 	.short	(.L_30 - .L_29)
.L_29:
        /*00ac*/ 	.word	0x00000000
        /*00b0*/ 	.short	0x000f
        /*00b2*/ 	.short	0x0050
        /*00b4*/ 	.byte	0x00, 0xf0, 0x11, 0x00


	//----- nvinfo : EIATTR_KPARAM_INFO
	.align		4
.L_30:
        /*00b8*/ 	.byte	0x04, 0x17
        /*00ba*/ 	.short	(.L_32 - .L_31)
.L_31:
        /*00bc*/ 	.word	0x00000000
        /*00c0*/ 	.short	0x000e
        /*00c2*/ 	.short	0x004c
        /*00c4*/ 	.byte	0x00, 0xf0, 0x11, 0x00


	//----- nvinfo : EIATTR_KPARAM_INFO
	.align		4
.L_32:
        /*00c8*/ 	.byte	0x04, 0x17
        /*00ca*/ 	.short	(.L_34 - .L_33)
.L_33:
        /*00cc*/ 	.word	0x00000000
        /*00d0*/ 	.short	0x000d
        /*00d2*/ 	.short	0x0048
        /*00d4*/ 	.byte	0x00, 0xf0, 0x11, 0x00


	//----- nvinfo : EIATTR_KPARAM_INFO
	.align		4
.L_34:
        /*00d8*/ 	.byte	0x04, 0x17
        /*00da*/ 	.short	(.L_36 - .L_35)
.L_35:
        /*00dc*/ 	.word	0x00000000
        /*00e0*/ 	.short	0x000c
        /*00e2*/ 	.short	0x0044
        /*00e4*/ 	.byte	0x00, 0xf0, 0x11, 0x00


	//----- nvinfo : EIATTR_KPARAM_INFO
	.align		4
.L_36:
        /*00e8*/ 	.byte	0x04, 0x17
        /*00ea*/ 	.short	(.L_38 - .L_37)
.L_37:
        /*00ec*/ 	.word	0x00000000
        /*00f0*/ 	.short	0x000b
        /*00f2*/ 	.short	0x0040
        /*00f4*/ 	.byte	0x00, 0xf0, 0x11, 0x00


	//----- nvinfo : EIATTR_KPARAM_INFO
	.align		4
.L_38:
        /*00f8*/ 	.byte	0x04, 0x17
        /*00fa*/ 	.short	(.L_40 - .L_39)
.L_39:
        /*00fc*/ 	.word	0x00000000
        /*0100*/ 	.short	0x000a
        /*0102*/ 	.short	0x003c
        /*0104*/ 	.byte	0x00, 0xf0, 0x11, 0x00


	//----- nvinfo : EIATTR_KPARAM_INFO
	.align		4
.L_40:
        /*0108*/ 	.byte	0x04, 0x17
        /*010a*/ 	.short	(.L_42 - .L_41)
.L_41:
        /*010c*/ 	.word	0x00000000
        /*0110*/ 	.short	0x0009
        /*0112*/ 	.short	0x0038
        /*0114*/ 	.byte	0x00, 0xf0, 0x11, 0x00


	//----- nvinfo : EIATTR_KPARAM_INFO
	.align		4
.L_42:
        /*0118*/ 	.byte	0x04, 0x17
        /*011a*/ 	.short	(.L_44 - .L_43)
.L_43:
        /*011c*/ 	.word	0x00000000
        /*0120*/ 	.short	0x0008
        /*0122*/ 	.short	0x0034
        /*0124*/ 	.byte	0x00, 0xf0, 0x11, 0x00


	//----- nvinfo : EIATTR_KPARAM_INFO
	.align		4
.L_44:
        /*0128*/ 	.byte	0x04, 0x17
        /*012a*/ 	.short	(.L_46 - .L_45)
.L_45:
        /*012c*/ 	.word	0x00000000
        /*0130*/ 	.short	0x0007
        /*0132*/ 	.short	0x0030
        /*0134*/ 	.byte	0x00, 0xf0, 0x11, 0x00


	//----- nvinfo : EIATTR_KPARAM_INFO
	.align		4
.L_46:
        /*0138*/ 	.byte	0x04, 0x17
        /*013a*/ 	.short	(.L_48 - .L_47)
.L_47:
        /*013c*/ 	.word	0x00000000
        /*0140*/ 	.short	0x0006
        /*0142*/ 	.short	0x002c
        /*0144*/ 	.byte	0x00, 0xf0, 0x11, 0x00


	//----- nvinfo : EIATTR_KPARAM_INFO
	.align		4
.L_48:
        /*0148*/ 	.byte	0x04, 0x17
        /*014a*/ 	.short	(.L_50 - .L_49)
.L_49:
        /*014c*/ 	.word	0x00000000
        /*0150*/ 	.short	0x0005
        /*0152*/ 	.short	0x0028
        /*0154*/ 	.byte	0x00, 0xf0, 0x11, 0x00


	//----- nvinfo : EIATTR_KPARAM_INFO
	.align		4
.L_50:
        /*0158*/ 	.byte	0x04, 0x17
        /*015a*/ 	.short	(.L_52 - .L_51)
.L_51:
        /*015c*/ 	.word	0x00000000
        /*0160*/ 	.short	0x0004
        /*0162*/ 	.short	0x0020
        /*0164*/ 	.byte	0x00, 0xf4, 0x21, 0x00


	//----- nvinfo : EIATTR_KPARAM_INFO
	.align		4
.L_52:
        /*0168*/ 	.byte	0x04, 0x17
        /*016a*/ 	.short	(.L_54 - .L_53)
.L_53:
        /*016c*/ 	.word	0x00000000
        /*0170*/ 	.short	0x0003
        /*0172*/ 	.short	0x0018
        /*0174*/ 	.byte	0x00, 0xf4, 0x21, 0x00


	//----- nvinfo : EIATTR_KPARAM_INFO
	.align		4
.L_54:
        /*0178*/ 	.byte	0x04, 0x17
        /*017a*/ 	.short	(.L_56 - .L_55)
.L_55:
        /*017c*/ 	.word	0x00000000
        /*0180*/ 	.short	0x0002
        /*0182*/ 	.short	0x0010
        /*0184*/ 	.byte	0x00, 0xf4, 0x21, 0x00


	//----- nvinfo : EIATTR_KPARAM_INFO
	.align		4
.L_56:
        /*0188*/ 	.byte	0x04, 0x17
        /*018a*/ 	.short	(.L_58 - .L_57)
.L_57:
        /*018c*/ 	.word	0x00000000
        /*0190*/ 	.short	0x0001
        /*0192*/ 	.short	0x0008
        /*0194*/ 	.byte	0x00, 0xf4, 0x21, 0x00


	//----- nvinfo : EIATTR_KPARAM_INFO
	.align		4
.L_58:
        /*0198*/ 	.byte	0x04, 0x17
        /*019a*/ 	.short	(.L_60 - .L_59)
.L_59:
        /*019c*/ 	.word	0x00000000
        /*01a0*/ 	.short	0x0000
        /*01a2*/ 	.short	0x0000
        /*01a4*/ 	.byte	0x00, 0xf4, 0x21, 0x00


	//----- nvinfo : EIATTR_SPARSE_MMA_MASK
	.align		4
.L_60:
        /*01a8*/ 	.byte	0x03, 0x50
        /*01aa*/ 	.short	0x0000


	//----- nvinfo : EIATTR_MAXREG_COUNT
	.align		4
        /*01ac*/ 	.byte	0x03, 0x1b
        /*01ae*/ 	.short	0x00ff


	//----- nvinfo : EIATTR_NUM_BARRIERS
	.align		4
        /*01b0*/ 	.byte	0x02, 0x4c
        /*01b2*/ 	.byte	0x01
	.zero		1


	//----- nvinfo : EIATTR_MERCURY_ISA_VERSION
	.align		4
        /*01b4*/ 	.byte	0x03, 0x5f
        /*01b6*/ 	.short	0x0101


	//----- nvinfo : EIATTR_COOP_GROUP_MASK_REGIDS
	.align		4
        /*01b8*/ 	.byte	0x04, 0x29
        /*01ba*/ 	.short	(.L_62 - .L_61)


	//   ....[0]....
.L_61:
        /*01bc*/ 	.word	0xffffffff


	//   ....[1]....
        /*01c0*/ 	.word	0xffffffff


	//   ....[2]....
        /*01c4*/ 	.word	0xffffffff


	//   ....[3]....
        /*01c8*/ 	.word	0xffffffff


	//   ....[4]....
        /*01cc*/ 	.word	0xffffffff


	//   ....[5]....
        /*01d0*/ 	.word	0xffffffff


	//   ....[6]....
        /*01d4*/ 	.word	0xffffffff


	//   ....[7]....
        /*01d8*/ 	.word	0xffffffff


	//   ....[8]....
        /*01dc*/ 	.word	0xffffffff


	//   ....[9]....
        /*01e0*/ 	.word	0xffffffff


	//   ....[10]....
        /*01e4*/ 	.word	0xffffffff


	//   ....[11]....
        /*01e8*/ 	.word	0xffffffff


	//   ....[12]....
        /*01ec*/ 	.word	0xffffffff


	//   ....[13]....
        /*01f0*/ 	.word	0xffffffff


	//   ....[14]....
        /*01f4*/ 	.word	0xffffffff


	//   ....[15]....
        /*01f8*/ 	.word	0xffffffff


	//   ....[16]....
        /*01fc*/ 	.word	0xffffffff


	//   ....[17]....
        /*0200*/ 	.word	0xffffffff


	//   ....[18]....
        /*0204*/ 	.word	0xffffffff


	//   ....[19]....
        /*0208*/ 	.word	0xffffffff


	//----- nvinfo : EIATTR_COOP_GROUP_INSTR_OFFSETS
	.align		4
.L_62:
        /*020c*/ 	.byte	0x04, 0x28
        /*020e*/ 	.short	(.L_64 - .L_63)


	//   ....[0]....
.L_63:
        /*0210*/ 	.word	0x00002e70


	//   ....[1]....
        /*0214*/ 	.word	0x00002eb0


	//   ....[2]....
        /*0218*/ 	.word	0x00002ee0


	//   ....[3]....
        /*021c*/ 	.word	0x00002ef0


	//   ....[4]....
        /*0220*/ 	.word	0x00002f30


	//   ....[5]....
        /*0224*/ 	.word	0x00002f60


	//   ....[6]....
        /*0228*/ 	.word	0x00002f70


	//   ....[7]....
        /*022c*/ 	.word	0x00002f80


	//   ....[8]....
        /*0230*/ 	.word	0x00003130


	//   ....[9]....
        /*0234*/ 	.word	0x00003150


	//   ....[10]....
        /*0238*/ 	.word	0x000033c0


	//   ....[11]....
        /*023c*/ 	.word	0x000033d0


	//   ....[12]....
        /*0240*/ 	.word	0x000033f0


	//   ....[13]....
        /*0244*/ 	.word	0x00003400


	//   ....[14]....
        /*0248*/ 	.word	0x00003430


	//   ....[15]....
        /*024c*/ 	.word	0x00003460


	//   ....[16]....
        /*0250*/ 	.word	0x00003470


	//   ....[17]....
        /*0254*/ 	.word	0x00003480


	//   ....[18]....
        /*0258*/ 	.word	0x00003540


	//   ....[19]....
        /*025c*/ 	.word	0x00003560


	//----- nvinfo : EIATTR_EXIT_INSTR_OFFSETS
	.align		4
.L_64:
        /*0260*/ 	.byte	0x04, 0x1c
        /*0262*/ 	.short	(.L_66 - .L_65)


	//   ....[0]....
.L_65:
        /*0264*/ 	.word	0x00005ef0


	//   ....[1]....
        /*0268*/ 	.word	0x00005f20


	//----- nvinfo : EIATTR_REQNTID
	.align		4
.L_66:
        /*026c*/ 	.byte	0x04, 0x10
        /*026e*/ 	.short	(.L_68 - .L_67)
.L_67:
        /*0270*/ 	.word	0x00000100
        /*0274*/ 	.word	0x00000001
        /*0278*/ 	.word	0x00000001


	//----- nvinfo : EIATTR_CBANK_PARAM_SIZE
	.align		4
.L_68:
        /*027c*/ 	.byte	0x03, 0x19
        /*027e*/ 	.short	0x0088


	//----- nvinfo : EIATTR_PARAM_CBANK
	.align		4
        /*0280*/ 	.byte	0x04, 0x0a
        /*0282*/ 	.short	(.L_70 - .L_69)
	.align		4
.L_69:
        /*0284*/ 	.word	index@(.nv.constant0.attn_fwd)
        /*0288*/ 	.short	0x0210
        /*028a*/ 	.short	0x0088


	//----- nvinfo : EIATTR_SW_WAR
	.align		4
.L_70:
        /*028c*/ 	.byte	0x04, 0x36
        /*028e*/ 	.short	(.L_72 - .L_71)
.L_71:
        /*0290*/ 	.word	0x00000008
.L_72:


//--------------------- .nv.callgraph             --------------------------
	.section	.nv.callgraph,"",@"SHT_CUDA_CALLGRAPH"
	.align	4
	.sectionentsize	8
	.align		4
        /*0000*/ 	.word	0x00000000
	.align		4
        /*0004*/ 	.word	0xffffffff
	.align		4
        /*0008*/ 	.word	0x00000000
	.align		4
        /*000c*/ 	.word	0xfffffffe
	.align		4
        /*0010*/ 	.word	0x00000000
	.align		4
        /*0014*/ 	.word	0xfffffffd
	.align		4
        /*0018*/ 	.word	0x00000000
	.align		4
        /*001c*/ 	.word	0xfffffffc


//--------------------- .nv.constant4             --------------------------
	.section	.nv.constant4,"a",@progbits
	.align	8
	.align		8
.nv.constant4:
        /*0000*/ 	.dword	_$_str


//--------------------- .text.attn_fwd            --------------------------
	.section	.text.attn_fwd,"ax",@progbits
	.align	128
        .global         attn_fwd
        .type           attn_fwd,@function
        .size           attn_fwd,(.L_x_3 - attn_fwd)
        .other          attn_fwd,@"STO_CUDA_ENTRY STV_DEFAULT"
attn_fwd:
.text.attn_fwd:
[----:B------:R-:W-:Y:S01]  /*0000*/  LDC R1, c[0x0][0x28] ;  /* 0x00000a00ff017b82 */ /* 0x000fe20000000800 */
[----:B------:R-:W0:Y:S07]  /*0010*/  S2R R22, SR_CTAID.X ;  /* 0x0000000000167919 */ /* 0x000e2e0000002500 */
[----:B------:R-:W1:Y:S01]  /*0020*/  S2UR UR7, SR_CTAID.Y ;  /* 0x00000000000779c3 */ /* 0x000e620000002600 */
[----:B------:R-:W-:Y:S01]  /*0030*/  ULDC.64 UR4, c[0x0][0x240] ;  /* 0x0000900000047ab9 */ /* 0x000fe20000000a00 */
[----:B------:R-:W-:Y:S01]  /*0040*/  ULDC.64 UR10, c[0x0][0x208] ;  /* 0x00008200000a7ab9 */ /* 0x000fe20000000a00 */
[----:B------:R-:W2:Y:S05]  /*0050*/  S2R R45, SR_TID.X ;  /* 0x00000000002d7919 */ /* 0x000eaa0000002100 */
[----:B------:R-:W3:Y:S08]  /*0060*/  LDC R48, c[0x0][0x248] ;  /* 0x00009200ff307b82 */ /* 0x000ef00000000800 */
[----:B------:R-:W4:Y:S01]  /*0070*/  LDC.64 R8, c[0x0][0x210] ;  /* 0x00008400ff087b82 */ /* 0x000f220000000a00 */
[----:B-1----:R-:W-:-:S04]  /*0080*/  UIMAD UR4, UR7, UR4, URZ ;  /* 0x00000004070472a4 */ /* 0x002fc8000f8e023f */
[----:B------:R-:W-:Y:S01]  /*0090*/  USHF.L.U32 UR6, UR4, 0x1, URZ ;  /* 0x0000000104067899 */ /* 0x000fe2000800063f */
[----:B0-----:R-:W-:Y:S01]  /*00a0*/  IMAD.SHL.U32 R22, R22, 0x20, RZ ;  /* 0x0000002016167824 */ /* 0x001fe200078e00ff */
[----:B--2---:R-:W-:-:S04]  /*00b0*/  SHF.R.U32.HI R20, RZ, 0x5, R45 ;  /* 0x00000005ff147819 */ /* 0x004fc8000001162d */
[----:B------:R-:W-:Y:S02]  /*00c0*/  LOP3.LUT R0, R22, 0x1f, R45, 0xf8, !PT ;  /* 0x0000001f16007812 */ /* 0x000fe400078ef82d */
[----:B------:R-:W-:-:S03]  /*00d0*/  SGXT.U32 R20, R20, 0x3 ;  /* 0x000000031414781a */ /* 0x000fc60000000000 */
[----:B------:R-:W-:Y:S01]  /*00e0*/  IMAD R2, R0, UR5, RZ ;  /* 0x0000000500027c24 */ /* 0x000fe2000f8e02ff */
[----:B------:R-:W-:Y:S01]  /*00f0*/  UIMAD.WIDE UR4, UR4, 0x2, URZ ;  /* 0x00000002040478a5 */ /* 0x000fe2000f8e023f */
[----:B---3--:R-:W-:Y:S02]  /*0100*/  IMAD R5, R20, R48, RZ ;  /* 0x0000003014057224 */ /* 0x008fe400078e02ff */
[----:B------:R-:W-:Y:S02]  /*0110*/  IMAD.SHL.U32 R3, R2, 0x2, RZ ;  /* 0x0000000202037824 */ /* 0x000fe400078e00ff */
[----:B------:R-:W-:Y:S02]  /*0120*/  IMAD R7, R48, 0x8, R5 ;  /* 0x0000000830077824 */ /* 0x000fe400078e0205 */
[----:B------:R-:W-:Y:S01]  /*0130*/  IMAD.HI R2, R2, 0x2, RZ ;  /* 0x0000000202027827 */ /* 0x000fe200078e02ff */
[----:B----4-:R-:W-:-:S03]  /*0140*/  IADD3 R44, P0, P1, R3, UR6, R8 ;  /* 0x00000006032c7c10 */ /* 0x010fc6000f91e008 */
[----:B------:R-:W-:Y:S01]  /*0150*/  IMAD R8, R48, 0x8, R7 ;  /* 0x0000000830087824 */ /* 0x000fe200078e0207 */
[----:B------:R-:W-:Y:S02]  /*0160*/  IADD3.X R46, R2, UR5, R9, P0, P1 ;  /* 0x00000005022e7c10 */ /* 0x000fe400087e2409 */
[-C--:B------:R-:W-:Y:S01]  /*0170*/  LEA R2, P0, R5, R44.reuse, 0x1 ;  /* 0x0000002c05027211 */ /* 0x080fe200078008ff */
[C---:B------:R-:W-:Y:S01]  /*0180*/  IMAD R9, R48.reuse, 0x8, R8 ;  /* 0x0000000830097824 */ /* 0x040fe200078e0208 */
[----:B------:R-:W-:Y:S02]  /*0190*/  LEA R4, P1, R7, R44, 0x1 ;  /* 0x0000002c07047211 */ /* 0x000fe400078208ff */
[----:B------:R-:W-:Y:S01]  /*01a0*/  LEA.HI.X.SX32 R3, R5, R46, 0x1, P0 ;  /* 0x0000002e05037211 */ /* 0x000fe200000f0eff */
[----:B------:R-:W-:Y:S01]  /*01b0*/  IMAD R11, R48, 0x8, R9 ;  /* 0x00000008300b7824 */ /* 0x000fe200078e0209 */
[----:B------:R-:W-:Y:S02]  /*01c0*/  LEA R6, P0, R8, R44, 0x1 ;  /* 0x0000002c08067211 */ /* 0x000fe400078008ff */
[----:B------:R-:W-:Y:S01]  /*01d0*/  LEA.HI.X.SX32 R5, R7, R46, 0x1, P1 ;  /* 0x0000002e07057211 */ /* 0x000fe200008f0eff */
[----:B------:R-:W2:Y:S01]  /*01e0*/  LDG.E.U16 R16, desc[UR10][R2.64] ;  /* 0x0000000a02107981 */ /* 0x000ea2000c1e1500 */
[----:B------:R-:W-:-:S02]  /*01f0*/  LEA R13, R48, R11, 0x3 ;  /* 0x0000000b300d7211 */ /* 0x000fc400078e18ff */
[----:B------:R-:W-:Y:S01]  /*0200*/  LEA.HI.X.SX32 R7, R8, R46, 0x1, P0 ;  /* 0x0000002e08077211 */ /* 0x000fe200000f0eff */
[----:B------:R-:W3:Y:S01]  /*0210*/  LDG.E.U16 R17, desc[UR10][R4.64] ;  /* 0x0000000a04117981 */ /* 0x000ee2000c1e1500 */
[C---:B------:R-:W-:Y:S01]  /*0220*/  LEA R8, P0, R9.reuse, R44, 0x1 ;  /* 0x0000002c09087211 */ /* 0x040fe200078008ff */
[C---:B------:R-:W-:Y:S02]  /*0230*/  IMAD R14, R48.reuse, 0x8, R13 ;  /* 0x00000008300e7824 */ /* 0x040fe400078e020d */
[----:B------:R0:W4:Y:S01]  /*0240*/  LDG.E.U16 R18, desc[UR10][R6.64] ;  /* 0x0000000a06127981 */ /* 0x000122000c1e1500 */
[----:B------:R-:W-:Y:S01]  /*0250*/  LEA.HI.X.SX32 R9, R9, R46, 0x1, P0 ;  /* 0x0000002e09097211 */ /* 0x000fe200000f0eff */
[----:B------:R-:W-:Y:S01]  /*0260*/  IMAD R15, R48, 0x8, R14 ;  /* 0x00000008300f7824 */ /* 0x000fe200078e020e */
[CC--:B------:R-:W-:Y:S02]  /*0270*/  LEA R10, P0, R11.reuse, R44.reuse, 0x1 ;  /* 0x0000002c0b0a7211 */ /* 0x0c0fe400078008ff */
[----:B------:R-:W-:Y:S01]  /*0280*/  LEA R12, P1, R14, R44, 0x1 ;  /* 0x0000002c0e0c7211 */ /* 0x000fe200078208ff */
[----:B------:R1:W5:Y:S01]  /*0290*/  LDG.E.U16 R19, desc[UR10][R8.64] ;  /* 0x0000000a08137981 */ /* 0x000362000c1e1500 */
[----:B------:R-:W-:Y:S01]  /*02a0*/  LEA.HI.X.SX32 R11, R11, R46, 0x1, P0 ;  /* 0x0000002e0b0b7211 */ /* 0x000fe200000f0eff */
[----:B0-----:R-:W-:Y:S01]  /*02b0*/  IMAD R7, R48, 0x8, R15 ;  /* 0x0000000830077824 */ /* 0x001fe200078e020f */
[----:B------:R-:W-:-:S03]  /*02c0*/  LEA R2, P0, R13, R44, 0x1 ;  /* 0x0000002c0d027211 */ /* 0x000fc600078008ff */
[----:B------:R0:W5:Y:S01]  /*02d0*/  LDG.E.U16 R21, desc[UR10][R10.64] ;  /* 0x0000000a0a157981 */ /* 0x000162000c1e1500 */
[----:B-1----:R-:W-:Y:S01]  /*02e0*/  IMAD R9, R48, 0x8, R7 ;  /* 0x0000000830097824 */ /* 0x002fe200078e0207 */
[-C--:B------:R-:W-:Y:S02]  /*02f0*/  LEA.HI.X.SX32 R3, R13, R46.reuse, 0x1, P0 ;  /* 0x0000002e0d037211 */ /* 0x080fe400000f0eff */
[----:B------:R-:W-:Y:S01]  /*0300*/  LEA.HI.X.SX32 R13, R14, R46, 0x1, P1 ;  /* 0x0000002e0e0d7211 */ /* 0x000fe200008f0eff */
[C---:B------:R-:W-:Y:S01]  /*0310*/  IMAD R14, R48.reuse, 0x8, R9 ;  /* 0x00000008300e7824 */ /* 0x040fe200078e0209 */
[C---:B------:R-:W-:Y:S01]  /*0320*/  LEA R4, P0, R15.reuse, R44, 0x1 ;  /* 0x0000002c0f047211 */ /* 0x040fe200078008ff */
[----:B------:R-:W5:Y:S03]  /*0330*/  LDG.E.U16 R23, desc[UR10][R2.64] ;  /* 0x0000000a02177981 */ /* 0x000f66000c1e1500 */
[----:B------:R-:W-:Y:S01]  /*0340*/  LEA.HI.X.SX32 R5, R15, R46, 0x1, P0 ;  /* 0x0000002e0f057211 */ /* 0x000fe200000f0eff */
[----:B------:R-:W-:Y:S01]  /*0350*/  IMAD R15, R48, 0x8, R14 ;  /* 0x00000008300f7824 */ /* 0x000fe200078e020e */
[-C--:B------:R-:W-:Y:S01]  /*0360*/  LEA R6, P0, R7, R44.reuse, 0x1 ;  /* 0x0000002c07067211 */ /* 0x080fe200078008ff */
[----:B------:R1:W5:Y:S01]  /*0370*/  LDG.E.U16 R24, desc[UR10][R12.64] ;  /* 0x0000000a0c187981 */ /* 0x000362000c1e1500 */
[----:B0-----:R-:W-:-:S02]  /*0380*/  LEA R10, P1, R14, R44, 0x1 ;  /* 0x0000002c0e0a7211 */ /* 0x001fc400078208ff */
[----:B------:R-:W-:Y:S01]  /*0390*/  LEA.HI.X.SX32 R7, R7, R46, 0x1, P0 ;  /* 0x0000002e07077211 */ /* 0x000fe200000f0eff */
[----:B------:R0:W5:Y:S01]  /*03a0*/  LDG.E.U16 R25, desc[UR10][R4.64] ;  /* 0x0000000a04197981 */ /* 0x000162000c1e1500 */
[C---:B------:R-:W-:Y:S02]  /*03b0*/  LEA R8, P0, R9.reuse, R44, 0x1 ;  /* 0x0000002c09087211 */ /* 0x040fe400078008ff */
[----:B-1----:R-:W-:Y:S01]  /*03c0*/  LEA R12, R48, R15, 0x3 ;  /* 0x0000000f300c7211 */ /* 0x002fe200078e18ff */
[----:B------:R-:W5:Y:S01]  /*03d0*/  LDG.E.U16 R26, desc[UR10][R6.64] ;  /* 0x0000000a061a7981 */ /* 0x000f62000c1e1500 */
[----:B------:R-:W-:-:S03]  /*03e0*/  LEA.HI.X.SX32 R9, R9, R46, 0x1, P0 ;  /* 0x0000002e09097211 */ /* 0x000fc600000f0eff */
[----:B------:R-:W-:Y:S01]  /*03f0*/  IMAD R13, R48, 0x8, R12 ;  /* 0x00000008300d7824 */ /* 0x000fe200078e020c */
[----:B------:R-:W-:Y:S01]  /*0400*/  LEA.HI.X.SX32 R11, R14, R46, 0x1, P1 ;  /* 0x0000002e0e0b7211 */ /* 0x000fe200008f0eff */
[----:B------:R-:W5:Y:S01]  /*0410*/  LDG.E.U16 R27, desc[UR10][R8.64] ;  /* 0x0000000a081b7981 */ /* 0x000f62000c1e1500 */
[C---:B------:R-:W-:Y:S01]  /*0420*/  LEA R2, P0, R15.reuse, R44, 0x1 ;  /* 0x0000002c0f027211 */ /* 0x040fe200078008ff */
[C---:B------:R-:W-:Y:S02]  /*0430*/  IMAD R14, R48.reuse, 0x8, R13 ;  /* 0x00000008300e7824 */ /* 0x040fe400078e020d */
[----:B------:R1:W5:Y:S01]  /*0440*/  LDG.E.U16 R28, desc[UR10][R10.64] ;  /* 0x0000000a0a1c7981 */ /* 0x000362000c1e1500 */
[----:B------:R-:W-:Y:S01]  /*0450*/  LEA.HI.X.SX32 R3, R15, R46, 0x1, P0 ;  /* 0x0000002e0f037211 */ /* 0x000fe200000f0eff */
[----:B------:R-:W-:Y:S01]  /*0460*/  IMAD R15, R48, 0x8, R14 ;  /* 0x00000008300f7824 */ /* 0x000fe200078e020e */
[----:B0-----:R-:W-:-:S03]  /*0470*/  LEA R4, P0, R12, R44, 0x1 ;  /* 0x0000002c0c047211 */ /* 0x001fc600078008ff */
[----:B------:R0:W5:Y:S01]  /*0480*/  LDG.E.U16 R29, desc[UR10][R2.64] ;  /* 0x0000000a021d7981 */ /* 0x000162000c1e1500 */
[----:B------:R-:W-:Y:S01]  /*0490*/  LEA.HI.X.SX32 R5, R12, R46, 0x1, P0 ;  /* 0x0000002e0c057211 */ /* 0x000fe200000f0eff */
[----:B-1----:R-:W-:Y:S01]  /*04a0*/  IMAD R10, R48, 0x8, R15 ;  /* 0x00000008300a7824 */ /* 0x002fe200078e020f */
[----:B------:R-:W-:-:S03]  /*04b0*/  LEA R6, P0, R13, R44, 0x1 ;  /* 0x0000002c0d067211 */ /* 0x000fc600078008ff */
[----:B------:R1:W5:Y:S01]  /*04c0*/  LDG.E.U16 R30, desc[UR10][R4.64] ;  /* 0x0000000a041e7981 */ /* 0x000362000c1e1500 */
[----:B------:R-:W-:Y:S01]  /*04d0*/  LEA R12, P1, R14, R44, 0x1 ;  /* 0x0000002c0e0c7211 */ /* 0x000fe200078208ff */
[----:B------:R-:W-:Y:S01]  /*04e0*/  IMAD R11, R48, 0x8, R10 ;  /* 0x00000008300b7824 */ /* 0x000fe200078e020a */
[-C--:B------:R-:W-:Y:S02]  /*04f0*/  LEA.HI.X.SX32 R7, R13, R46.reuse, 0x1, P0 ;  /* 0x0000002e0d077211 */ /* 0x080fe400000f0eff */
[----:B------:R-:W-:Y:S01]  /*0500*/  LEA.HI.X.SX32 R13, R14, R46, 0x1, P1 ;  /* 0x0000002e0e0d7211 */ /* 0x000fe200008f0eff */
[----:B------:R-:W-:Y:S01]  /*0510*/  IMAD R14, R48, 0x8, R11 ;  /* 0x00000008300e7824 */ /* 0x000fe200078e020b */
[C---:B------:R-:W-:Y:S01]  /*0520*/  LEA R8, P0, R15.reuse, R44, 0x1 ;  /* 0x0000002c0f087211 */ /* 0x040fe200078008ff */
[----:B------:R-:W5:Y:S03]  /*0530*/  LDG.E.U16 R31, desc[UR10][R6.64] ;  /* 0x0000000a061f7981 */ /* 0x000f66000c1e1500 */
[----:B------:R-:W-:Y:S01]  /*0540*/  LEA.HI.X.SX32 R9, R15, R46, 0x1, P0 ;  /* 0x0000002e0f097211 */ /* 0x000fe200000f0eff */
[----:B------:R1:W5:Y:S01]  /*0550*/  LDG.E.U16 R32, desc[UR10][R12.64] ;  /* 0x0000000a0c207981 */ /* 0x000362000c1e1500 */
[----:B0-----:R-:W-:-:S02]  /*0560*/  LEA R2, P0, R10, R44, 0x1 ;  /* 0x0000002c0a027211 */ /* 0x001fc400078008ff */
[----:B------:R-:W-:Y:S01]  /*0570*/  LEA R15, R48, R14, 0x3 ;  /* 0x0000000e300f7211 */ /* 0x000fe200078e18ff */
[----:B------:R0:W5:Y:S01]  /*0580*/  LDG.E.U16 R33, desc[UR10][R8.64] ;  /* 0x0000000a08217981 */ /* 0x000162000c1e1500 */
[----:B------:R-:W-:Y:S02]  /*0590*/  LEA.HI.X.SX32 R3, R10, R46, 0x1, P0 ;  /* 0x0000002e0a037211 */ /* 0x000fe400000f0eff */
[CC--:B-1----:R-:W-:Y:S01]  /*05a0*/  LEA R4, P0, R11.reuse, R44.reuse, 0x1 ;  /* 0x0000002c0b047211 */ /* 0x0c2fe200078008ff */
[----:B------:R-:W-:Y:S01]  /*05b0*/  IMAD R12, R48, 0x8, R15 ;  /* 0x00000008300c7824 */ /* 0x000fe200078e020f */
[----:B------:R-:W-:Y:S01]  /*05c0*/  LEA R10, P1, R14, R44, 0x1 ;  /* 0x0000002c0e0a7211 */ /* 0x000fe200078208ff */
[----:B------:R1:W5:Y:S01]  /*05d0*/  LDG.E.U16 R34, desc[UR10][R2.64] ;  /* 0x0000000a02227981 */ /* 0x000362000c1e1500 */
[----:B------:R-:W-:Y:S01]  /*05e0*/  LEA.HI.X.SX32 R5, R11, R46, 0x1, P0 ;  /* 0x0000002e0b057211 */ /* 0x000fe200000f0eff */
[----:B------:R-:W-:Y:S01]  /*05f0*/  IMAD R13, R48, 0x8, R12 ;  /* 0x00000008300d7824 */ /* 0x000fe200078e020c */
[----:B------:R-:W-:-:S02]  /*0600*/  LEA R6, P0, R15, R44, 0x1 ;  /* 0x0000002c0f067211 */ /* 0x000fc400078008ff */
[-C--:B------:R-:W-:Y:S01]  /*0610*/  LEA.HI.X.SX32 R11, R14, R46.reuse, 0x1, P1 ;  /* 0x0000002e0e0b7211 */ /* 0x080fe200008f0eff */
[----:B------:R-:W-:Y:S01]  /*0620*/  IMAD R14, R48, 0x8, R13 ;  /* 0x00000008300e7824 */ /* 0x000fe200078e020d */
[----:B------:R-:W-:Y:S01]  /*0630*/  LEA.HI.X.SX32 R7, R15, R46, 0x1, P0 ;  /* 0x0000002e0f077211 */ /* 0x000fe200000f0eff */
[----:B------:R-:W5:Y:S01]  /*0640*/  LDG.E.U16 R35, desc[UR10][R4.64] ;  /* 0x0000000a04237981 */ /* 0x000f62000c1e1500 */
[----:B0-----:R-:W-:Y:S01]  /*0650*/  LEA R8, P0, R12, R44, 0x1 ;  /* 0x0000002c0c087211 */ /* 0x001fe200078008ff */
[----:B------:R-:W-:Y:S02]  /*0660*/  IMAD R15, R48, 0x8, R14 ;  /* 0x00000008300f7824 */ /* 0x000fe400078e020e */
[----:B------:R0:W5:Y:S01]  /*0670*/  LDG.E.U16 R36, desc[UR10][R10.64] ;  /* 0x0000000a0a247981 */ /* 0x000162000c1e1500 */
[----:B------:R-:W-:Y:S02]  /*0680*/  LEA.HI.X.SX32 R9, R12, R46, 0x1, P0 ;  /* 0x0000002e0c097211 */ /* 0x000fe400000f0eff */
[-C--:B-1----:R-:W-:Y:S01]  /*0690*/  LEA R2, P0, R13, R44.reuse, 0x1 ;  /* 0x0000002c0d027211 */ /* 0x082fe200078008ff */
[----:B------:R1:W5:Y:S01]  /*06a0*/  LDG.E.U16 R37, desc[UR10][R6.64] ;  /* 0x0000000a06257981 */ /* 0x000362000c1e1500 */
[----:B------:R-:W-:-:S02]  /*06b0*/  LEA R12, P1, R14, R44, 0x1 ;  /* 0x0000002c0e0c7211 */ /* 0x000fc400078208ff */
[----:B------:R-:W-:Y:S01]  /*06c0*/  LEA.HI.X.SX32 R3, R13, R46, 0x1, P0 ;  /* 0x0000002e0d037211 */ /* 0x000fe200000f0eff */
[----:B------:R1:W5:Y:S01]  /*06d0*/  LDG.E.U16 R38, desc[UR10][R8.64] ;  /* 0x0000000a08267981 */ /* 0x000362000c1e1500 */
[C---:B0-----:R-:W-:Y:S01]  /*06e0*/  IMAD R10, R48.reuse, 0x8, R15 ;  /* 0x00000008300a7824 */ /* 0x041fe200078e020f */
[C---:B------:R-:W-:Y:S02]  /*06f0*/  LEA R4, P0, R15.reuse, R44, 0x1 ;  /* 0x0000002c0f047211 */ /* 0x040fe400078008ff */
[----:B------:R0:W5:Y:S01]  /*0700*/  LDG.E.U16 R39, desc[UR10][R2.64] ;  /* 0x0000000a02277981 */ /* 0x000162000c1e1500 */
[----:B------:R-:W-:Y:S01]  /*0710*/  IMAD R11, R48, 0x8, R10 ;  /* 0x00000008300b7824 */ /* 0x000fe200078e020a */
[-C--:B------:R-:W-:Y:S02]  /*0720*/  LEA.HI.X.SX32 R13, R14, R46.reuse, 0x1, P1 ;  /* 0x0000002e0e0d7211 */ /* 0x080fe400008f0eff */
[----:B------:R-:W-:Y:S02]  /*0730*/  LEA.HI.X.SX32 R5, R15, R46, 0x1, P0 ;  /* 0x0000002e0f057211 */ /* 0x000fe400000f0eff */
[----:B-1----:R-:W-:Y:S01]  /*0740*/  LEA R6, P0, R10, R44, 0x1 ;  /* 0x0000002c0a067211 */ /* 0x002fe200078008ff */
[----:B------:R1:W5:Y:S01]  /*0750*/  LDG.E.U16 R40, desc[UR10][R12.64] ;  /* 0x0000000a0c287981 */ /* 0x000362000c1e1500 */
[----:B------:R-:W-:-:S02]  /*0760*/  LEA R14, R48, R11, 0x3 ;  /* 0x0000000b300e7211 */ /* 0x000fc400078e18ff */
[----:B------:R-:W-:Y:S01]  /*0770*/  LEA.HI.X.SX32 R7, R10, R46, 0x1, P0 ;  /* 0x0000002e0a077211 */ /* 0x000fe200000f0eff */
[----:B------:R1:W5:Y:S01]  /*0780*/  LDG.E.U16 R41, desc[UR10][R4.64] ;  /* 0x0000000a04297981 */ /* 0x000362000c1e1500 */
[CC--:B------:R-:W-:Y:S01]  /*0790*/  LEA R8, P0, R11.reuse, R44.reuse, 0x1 ;  /* 0x0000002c0b087211 */ /* 0x0c0fe200078008ff */
[----:B------:R-:W-:Y:S01]  /*07a0*/  IMAD R15, R48, 0x8, R14 ;  /* 0x00000008300f7824 */ /* 0x000fe200078e020e */
[----:B------:R-:W-:Y:S01]  /*07b0*/  LEA R10, P1, R14, R44, 0x1 ;  /* 0x0000002c0e0a7211 */ /* 0x000fe200078208ff */
[----:B------:R1:W5:Y:S01]  /*07c0*/  LDG.E.U16 R42, desc[UR10][R6.64] ;  /* 0x0000000a062a7981 */ /* 0x000362000c1e1500 */
[-C--:B------:R-:W-:Y:S01]  /*07d0*/  LEA.HI.X.SX32 R9, R11, R46.reuse, 0x1, P0 ;  /* 0x0000002e0b097211 */ /* 0x080fe200000f0eff */
[----:B0-----:R-:W-:Y:S01]  /*07e0*/  IMAD R2, R48, 0x8, R15 ;  /* 0x0000000830027824 */ /* 0x001fe200078e020f */
[----:B------:R-:W-:Y:S02]  /*07f0*/  LEA.HI.X.SX32 R11, R14, R46, 0x1, P1 ;  /* 0x0000002e0e0b7211 */ /* 0x000fe400008f0eff */
[C---:B------:R-:W-:Y:S01]  /*0800*/  LEA R14, P0, R15.reuse, R44, 0x1 ;  /* 0x0000002c0f0e7211 */ /* 0x040fe200078008ff */
[C---:B------:R-:W-:Y:S01]  /*0810*/  IMAD R3, R48.reuse, 0x8, R2 ;  /* 0x0000000830037824 */ /* 0x040fe200078e0202 */
[----:B------:R0:W5:Y:S02]  /*0820*/  LDG.E.U16 R43, desc[UR10][R8.64] ;  /* 0x0000000a082b7981 */ /* 0x000164000c1e1500 */
[----:B------:R-:W-:Y:S01]  /*0830*/  LEA.HI.X.SX32 R15, R15, R46, 0x1, P0 ;  /* 0x0000002e0f0f7211 */ /* 0x000fe200000f0eff */
[----:B-1----:R-:W-:Y:S01]  /*0840*/  IMAD R13, R48, 0x8, R3 ;  /* 0x00000008300d7824 */ /* 0x002fe200078e0203 */
[C---:B------:R-:W-:Y:S01]  /*0850*/  LEA R4, P0, R2.reuse, R44, 0x1 ;  /* 0x0000002c02047211 */ /* 0x040fe200078008ff */
[----:B------:R1:W5:Y:S03]  /*0860*/  LDG.E.U16 R10, desc[UR10][R10.64] ;  /* 0x0000000a0a0a7981 */ /* 0x000366000c1e1500 */
[----:B------:R-:W-:Y:S01]  /*0870*/  LEA.HI.X.SX32 R5, R2, R46, 0x1, P0 ;  /* 0x0000002e02057211 */ /* 0x000fe200000f0eff */
[----:B------:R-:W-:Y:S01]  /*0880*/  IMAD R2, R48, 0x8, R13 ;  /* 0x0000000830027824 */ /* 0x000fe200078e020d */
[-C--:B------:R-:W-:Y:S01]  /*0890*/  LEA R6, P0, R3, R44.reuse, 0x1 ;  /* 0x0000002c03067211 */ /* 0x080fe200078008ff */
[----:B------:R-:W5:Y:S01]  /*08a0*/  LDG.E.U16 R14, desc[UR10][R14.64] ;  /* 0x0000000a0e0e7981 */ /* 0x000f62000c1e1500 */
[----:B------:R-:W-:-:S02]  /*08b0*/  LEA R12, P1, R13, R44, 0x1 ;  /* 0x0000002c0d0c7211 */ /* 0x000fc400078208ff */
[----:B------:R-:W-:Y:S02]  /*08c0*/  LEA.HI.X.SX32 R7, R3, R46, 0x1, P0 ;  /* 0x0000002e03077211 */ /* 0x000fe400000f0eff */
[C---:B0-----:R-:W-:Y:S02]  /*08d0*/  LEA R8, P0, R2.reuse, R44, 0x1 ;  /* 0x0000002c02087211 */ /* 0x041fe400078008ff */
[-C--:B------:R-:W-:Y:S01]  /*08e0*/  LEA.HI.X.SX32 R13, R13, R46.reuse, 0x1, P1 ;  /* 0x0000002e0d0d7211 */ /* 0x080fe200008f0eff */
[----:B------:R0:W5:Y:S01]  /*08f0*/  LDG.E.U16 R44, desc[UR10][R4.64] ;  /* 0x0000000a042c7981 */ /* 0x000162000c1e1500 */
[----:B------:R-:W-:-:S03]  /*0900*/  LEA.HI.X.SX32 R9, R2, R46, 0x1, P0 ;  /* 0x0000002e02097211 */ /* 0x000fc600000f0eff */
[----:B------:R-:W5:Y:S04]  /*0910*/  LDG.E.U16 R6, desc[UR10][R6.64] ;  /* 0x0000000a06067981 */ /* 0x000f68000c1e1500 */
[----:B------:R0:W5:Y:S04]  /*0920*/  LDG.E.U16 R12, desc[UR10][R12.64] ;  /* 0x0000000a0c0c7981 */ /* 0x000168000c1e1500 */
[----:B------:R0:W5:Y:S01]  /*0930*/  LDG.E.U16 R8, desc[UR10][R8.64] ;  /* 0x0000000a08087981 */ /* 0x000162000c1e1500 */
[----:B------:R-:W0:Y:S01]  /*0940*/  S2R R2, SR_TID.X ;  /* 0x0000000000027919 */ /* 0x000e220000002100 */
[----:B------:R-:W0:Y:S01]  /*0950*/  S2UR UR6, SR_CgaCtaId ;  /* 0x00000000000679c3 */ /* 0x000e220000008800 */
[----:B------:R-:W-:-:S02]  /*0960*/  LOP3.LUT R3, R45, 0xff, RZ, 0xc0, !PT ;  /* 0x000000ff2d037812 */ /* 0x000fc400078ec0ff */
[----:B-1----:R-:W-:-:S03]  /*0970*/  LOP3.LUT R11, R45, 0xc0, RZ, 0xc0, !PT ;  /* 0x000000c02d0b7812 */ /* 0x002fc600078ec0ff */
[----:B0-----:R-:W-:Y:S01]  /*0980*/  IMAD.SHL.U32 R4, R3, 0x2, RZ ;  /* 0x0000000203047824 */ /* 0x001fe200078e00ff */
[----:B------:R-:W-:-:S04]  /*0990*/  SHF.R.U32.HI R11, RZ, 0x2, R11 ;  /* 0x00000002ff0b7819 */ /* 0x000fc8000001160b */
[----:B------:R-:W-:Y:S01]  /*09a0*/  LOP3.LUT R11, R4, R11, RZ, 0x3c, !PT ;  /* 0x0000000b040b7212 */ /* 0x000fe200078e3cff */
[----:B------:R-:W-:Y:S01]  /*09b0*/  UMOV UR4, 0x400 ;  /* 0x0000040000047882 */ /* 0x000fe20000000000 */
[----:B------:R-:W-:Y:S02]  /*09c0*/  SHF.R.S32.HI R5, RZ, 0x4, R2 ;  /* 0x00000004ff057819 */ /* 0x000fe40000011402 */
[C---:B------:R-:W-:Y:S02]  /*09d0*/  LOP3.LUT R15, R2.reuse, 0xe0, RZ, 0xc0, !PT ;  /* 0x000000e0020f7812 */ /* 0x040fe400078ec0ff */
[----:B------:R-:W-:Y:S02]  /*09e0*/  SGXT R5, R5, 0x1 ;  /* 0x000000010505781a */ /* 0x000fe40000000200 */
[C---:B------:R-:W-:Y:S02]  /*09f0*/  LOP3.LUT R46, R2.reuse, 0x3, RZ, 0xc0, !PT ;  /* 0x00000003022e7812 */ /* 0x040fe400078ec0ff */
[----:B------:R-:W-:-:S02]  /*0a00*/  LOP3.LUT R4, R2, 0xc, RZ, 0xc0, !PT ;  /* 0x0000000c02047812 */ /* 0x000fc400078ec0ff */
[----:B------:R-:W-:Y:S02]  /*0a10*/  LOP3.LUT R5, R5, 0x1020, RZ, 0xc0, !PT ;  /* 0x0000102005057812 */ /* 0x000fe400078ec0ff */
[----:B------:R-:W-:-:S03]  /*0a20*/  LEA R13, R46, R15, 0x1 ;  /* 0x0000000f2e0d7211 */ /* 0x000fc600078e08ff */
[----:B------:R-:W-:Y:S02]  /*0a30*/  IMAD R46, R4, 0x2, R5 ;  /* 0x00000002042e7824 */ /* 0x000fe400078e0205 */
[----:B------:R-:W-:Y:S02]  /*0a40*/  IMAD.SHL.U32 R5, R13, 0x10, RZ ;  /* 0x000000100d057824 */ /* 0x000fe400078e00ff */
[----:B------:R-:W-:Y:S01]  /*0a50*/  VIADD R13, R22, 0x20 ;  /* 0x00000020160d7836 */ /* 0x000fe20000000000 */
[----:B------:R-:W-:Y:S01]  /*0a60*/  ULEA UR6, UR6, UR4, 0x18 ;  /* 0x0000000406067291 */ /* 0x000fe2000f8ec03f */
[----:B------:R-:W-:-:S03]  /*0a70*/  IMAD.SHL.U32 R7, R2, 0x8, RZ ;  /* 0x0000000802077824 */ /* 0x000fc600078e00ff */
[----:B------:R-:W-:Y:S02]  /*0a80*/  ISETP.GE.AND P0, PT, R13, 0x1, PT ;  /* 0x000000010d00780c */ /* 0x000fe40003f06270 */
[----:B------:R-:W-:Y:S02]  /*0a90*/  LOP3.LUT R7, R7, 0x1f8, RZ, 0xc0, !PT ;  /* 0x000001f807077812 */ /* 0x000fe400078ec0ff */
[----:B------:R-:W-:-:S03]  /*0aa0*/  LOP3.LUT R9, R2, 0xc0, RZ, 0xc0, !PT ;  /* 0x000000c002097812 */ /* 0x000fc600078ec0ff */
[----:B------:R-:W-:Y:S01]  /*0ab0*/  IMAD R7, R4, 0x400, R7 ;  /* 0x0000040004077824 */ /* 0x000fe200078e0207 */
[----:B------:R-:W-:Y:S01]  /*0ac0*/  SHF.R.U32.HI R4, RZ, 0x1, R9 ;  /* 0x00000001ff047819 */ /* 0x000fe20000011609 */
[----:B------:R-:W-:Y:S01]  /*0ad0*/  IMAD.MOV.U32 R123, RZ, RZ, -0x800000 ;  /* 0xff800000ff7b7424 */ /* 0x000fe200078e00ff */
[----:B------:R-:W-:Y:S01]  /*0ae0*/  LOP3.LUT R5, R46, R5, RZ, 0x3c, !PT ;  /* 0x000000052e057212 */ /* 0x000fe200078e3cff */
[----:B------:R-:W-:Y:S01]  /*0af0*/  IMAD.MOV.U32 R121, RZ, RZ, -0x800000 ;  /* 0xff800000ff797424 */ /* 0x000fe200078e00ff */
[----:B------:R-:W-:Y:S01]  /*0b00*/  LOP3.LUT R4, R7, R4, RZ, 0x3c, !PT ;  /* 0x0000000407047212 */ /* 0x000fe200078e3cff */
[----:B------:R-:W-:Y:S01]  /*0b10*/  IMAD.MOV.U32 R119, RZ, RZ, -0x800000 ;  /* 0xff800000ff777424 */ /* 0x000fe200078e00ff */
[----:B------:R-:W-:Y:S02]  /*0b20*/  MOV R125, 0xff800000 ;  /* 0xff800000007d7802 */ /* 0x000fe40000000f00 */
[----:B------:R-:W-:Y:S02]  /*0b30*/  CS2R R92, SRZ ;  /* 0x00000000005c7805 */ /* 0x000fe4000001ff00 */
[----:B------:R-:W-:-:S02]  /*0b40*/  MOV R15, 0x3f800000 ;  /* 0x3f800000000f7802 */ /* 0x000fc40000000f00 */
[----:B------:R-:W-:Y:S02]  /*0b50*/  CS2R R94, SRZ ;  /* 0x00000000005e7805 */ /* 0x000fe4000001ff00 */
[----:B------:R-:W-:Y:S02]  /*0b60*/  CS2R R68, SRZ ;  /* 0x0000000000447805 */ /* 0x000fe4000001ff00 */
[----:B------:R-:W-:Y:S02]  /*0b70*/  CS2R R70, SRZ ;  /* 0x0000000000467805 */ /* 0x000fe4000001ff00 */
[----:B------:R-:W-:Y:S02]  /*0b80*/  CS2R R76, SRZ ;  /* 0x00000000004c7805 */ /* 0x000fe4000001ff00 */
[----:B------:R-:W-:Y:S02]  /*0b90*/  CS2R R78, SRZ ;  /* 0x00000000004e7805 */ /* 0x000fe4000001ff00 */
[----:B------:R-:W-:-:S02]  /*0ba0*/  CS2R R72, SRZ ;  /* 0x0000000000487805 */ /* 0x000fc4000001ff00 */
        /* <DEDUP_REMOVED lines=9> */
[----:B------:R-:W-:Y:S01]  /*0c40*/  ISETP.GE.U32.AND P5, PT, R3, 0x20, PT ;  /* 0x000000200300780c */ /* 0x000fe20003fa6070 */
[----:B--2---:R-:W-:Y:S04]  /*0c50*/  STS.U16 [R11+UR6], R16 ;  /* 0x000000100b007988 */ /* 0x004fe80008000406 */
[----:B---3--:R0:W-:Y:S04]  /*0c60*/  STS.U16 [R11+UR6+0x200], R17 ;  /* 0x000200110b007988 */ /* 0x0081e80008000406 */
[----:B----4-:R1:W-:Y:S01]  /*0c70*/  STS.U16 [R11+UR6+0x400], R18 ;  /* 0x000400120b007988 */ /* 0x0103e20008000406 */
[----:B0-----:R-:W-:-:S03]  /*0c80*/  IMAD.SHL.U32 R17, R2, 0x10, RZ ;  /* 0x0000001002117824 */ /* 0x001fc600078e00ff */
[----:B-----5:R0:W-:Y:S01]  /*0c90*/  STS.U16 [R11+UR6+0x600], R19 ;  /* 0x000600130b007988 */ /* 0x0201e20008000406 */
[----:B-1----:R-:W-:-:S03]  /*0ca0*/  SHF.R.U32.HI R18, RZ, 0x1, R2 ;  /* 0x00000001ff127819 */ /* 0x002fc60000011602 */
[----:B------:R-:W-:Y:S01]  /*0cb0*/  STS.U16 [R11+UR6+0x800], R21 ;  /* 0x000800150b007988 */ /* 0x000fe20008000406 */
[----:B------:R-:W-:Y:S01]  /*0cc0*/  IMAD.MOV.U32 R16, RZ, RZ, 0x3f800000 ;  /* 0x3f800000ff107424 */ /* 0x000fe200078e00ff */
[----:B------:R-:W-:Y:S02]  /*0cd0*/  LOP3.LUT R17, R17, 0x70, RZ, 0xc0, !PT ;  /* 0x0000007011117812 */ /* 0x000fe400078ec0ff */
[----:B------:R-:W-:Y:S02]  /*0ce0*/  LOP3.LUT R18, R18, 0xc, RZ, 0xc0, !PT ;  /* 0x0000000c12127812 */ /* 0x000fe400078ec0ff */
[----:B0-----:R-:W-:Y:S01]  /*0cf0*/  LOP3.LUT R19, R45, 0x1c, RZ, 0xc0, !PT ;  /* 0x0000001c2d137812 */ /* 0x001fe200078ec0ff */
[----:B------:R-:W-:Y:S04]  /*0d00*/  STS.U16 [R11+UR6+0xa00], R23 ;  /* 0x000a00170b007988 */ /* 0x000fe80008000406 */
[----:B------:R-:W-:Y:S04]  /*0d10*/  STS.U16 [R11+UR6+0xc00], R24 ;  /* 0x000c00180b007988 */ /* 0x000fe80008000406 */
[----:B------:R-:W-:Y:S04]  /*0d20*/  STS.U16 [R11+UR6+0xe00], R25 ;  /* 0x000e00190b007988 */ /* 0x000fe80008000406 */
[----:B------:R0:W-:Y:S04]  /*0d30*/  STS.U16 [R11+UR6+0x1000], R26 ;  /* 0x0010001a0b007988 */ /* 0x0001e80008000406 */
[----:B------:R1:W-:Y:S04]  /*0d40*/  STS.U16 [R11+UR6+0x1200], R27 ;  /* 0x0012001b0b007988 */ /* 0x0003e80008000406 */
[----:B------:R-:W-:Y:S01]  /*0d50*/  STS.U16 [R11+UR6+0x1400], R28 ;  /* 0x0014001c0b007988 */ /* 0x000fe20008000406 */
[----:B0-----:R-:W-:-:S03]  /*0d60*/  IMAD.MOV.U32 R26, RZ, RZ, 0x3f800000 ;  /* 0x3f800000ff1a7424 */ /* 0x001fc600078e00ff */
[----:B------:R-:W-:Y:S01]  /*0d70*/  STS.U16 [R11+UR6+0x1600], R29 ;  /* 0x0016001d0b007988 */ /* 0x000fe20008000406 */
[----:B-1----:R-:W-:-:S03]  /*0d80*/  IMAD.MOV.U32 R27, RZ, RZ, 0x3f800000 ;  /* 0x3f800000ff1b7424 */ /* 0x002fc600078e00ff */
[----:B------:R-:W-:Y:S04]  /*0d90*/  STS.U16 [R11+UR6+0x1800], R30 ;  /* 0x0018001e0b007988 */ /* 0x000fe80008000406 */
        /* <DEDUP_REMOVED lines=18> */
[----:B------:R0:W-:Y:S02]  /*0ec0*/  STS.U16 [R11+UR6+0x3e00], R8 ;  /* 0x003e00080b007988 */ /* 0x0001e40008000406 */
[----:B0-----:R-:W-:Y:S01]  /*0ed0*/  LOP3.LUT R8, R45, 0x3, RZ, 0xc0, !PT ;  /* 0x000000032d087812 */ /* 0x001fe200078ec0ff */
[----:B------:R-:W-:Y:S06]  /*0ee0*/  @!P0 BRA `(.L_x_0) ;  /* 0x0000003400108947 */ /* 0x000fec0003800000 */
[----:B------:R-:W0:Y:S01]  /*0ef0*/  LDC R57, c[0x0][0x268] ;  /* 0x00009a00ff397b82 */ /* 0x000e220000000800 */
[----:B------:R-:W-:Y:S01]  /*0f00*/  ISETP.NE.U32.AND P0, PT, R8, RZ, PT ;  /* 0x000000ff0800720c */ /* 0x000fe20003f05070 */
[----:B------:R-:W-:Y:S01]  /*0f10*/  ULDC.64 UR4, c[0x0][0x260] ;  /* 0x0000980000047ab9 */ /* 0x000fe20000000a00 */
[----:B------:R-:W-:Y:S01]  /*0f20*/  LOP3.LUT R8, R45, 0x1f, RZ, 0xc0, !PT ;  /* 0x0000001f2d087812 */ /* 0x000fe200078ec0ff */
[----:B------:R-:W-:Y:S01]  /*0f30*/  UIMAD UR4, UR7, UR4, URZ ;  /* 0x00000004070472a4 */ /* 0x000fe2000f8e023f */
[C---:B------:R-:W-:Y:S01]  /*0f40*/  LEA.HI R9, R19.reuse, 0x18, RZ, 0x1e ;  /* 0x0000001813097811 */ /* 0x040fe200078ff0ff */
[----:B------:R-:W-:Y:S01]  /*0f50*/  ULDC.64 UR12, c[0x0][0x218] ;  /* 0x00008600000c7ab9 */ /* 0x000fe20000000a00 */
[C---:B------:R-:W-:Y:S01]  /*0f60*/  LEA.HI R21, R19.reuse, 0x10, RZ, 0x1e ;  /* 0x0000001013157811 */ /* 0x040fe200078ff0ff */
[----:B------:R-:W1:Y:S01]  /*0f70*/  LDC.64 R6, c[0x0][0x250] ;  /* 0x00009400ff067b82 */ /* 0x000e620000000a00 */
[----:B------:R-:W-:Y:S01]  /*0f80*/  IMAD R10, R8, UR5, RZ ;  /* 0x00000005080a7c24 */ /* 0x000fe2000f8e02ff */
[----:B------:R-:W-:Y:S01]  /*0f90*/  ULDC UR5, c[0x0][0x258] ;  /* 0x0000960000057ab9 */ /* 0x000fe20000000800 */
[----:B------:R-:W-:Y:S01]  /*0fa0*/  LEA.HI R11, R19, 0x8, RZ, 0x1e ;  /* 0x00000008130b7811 */ /* 0x000fe200078ff0ff */
[----:B------:R-:W-:Y:S01]  /*0fb0*/  IMAD R8, R3, UR5, RZ ;  /* 0x0000000503087c24 */ /* 0x000fe2000f8e02ff */
[----:B------:R-:W-:Y:S01]  /*0fc0*/  LEA.HI R19, R19, R22, RZ, 0x1e ;  /* 0x0000001613137211 */ /* 0x000fe200078ff0ff */
[----:B------:R-:W-:Y:S01]  /*0fd0*/  IMAD.IADD R21, R22, 0x1, R21 ;  /* 0x0000000116157824 */ /* 0x000fe200078e0215 */
[----:B------:R-:W-:Y:S01]  /*0fe0*/  USHF.L.U32 UR8, UR4, 0x1, URZ ;  /* 0x0000000104087899 */ /* 0x000fe2000800063f */
[----:B------:R-:W2:Y:S01]  /*0ff0*/  LDC.64 R30, c[0x0][0x220] ;  /* 0x00008800ff1e7b82 */ /* 0x000ea20000000a00 */
[----:B------:R-:W-:Y:S01]  /*1000*/  IMAD.SHL.U32 R223, R8, 0x2, RZ ;  /* 0x0000000208df7824 */ /* 0x000fe200078e00ff */
[----:B------:R-:W-:Y:S01]  /*1010*/  UIMAD.WIDE UR4, UR4, 0x2, URZ ;  /* 0x00000002040478a5 */ /* 0x000fe2000f8e023f */
[----:B------:R-:W-:Y:S01]  /*1020*/  ISETP.LT.U32.AND P0, PT, R3, 0x80, !P0 ;  /* 0x000000800300780c */ /* 0x000fe20004701070 */
[----:B------:R-:W-:Y:S01]  /*1030*/  ULDC UR9, c[0x0][0x238] ;  /* 0x00008e0000097ab9 */ /* 0x000fe20000000800 */
[----:B0-----:R-:W-:-:S04]  /*1040*/  IMAD R12, R20, R57, RZ ;  /* 0x00000039140c7224 */ /* 0x001fc800078e02ff */
[----:B------:R-:W-:Y:S01]  /*1050*/  UMOV UR4, URZ ;  /* 0x0000003f00047c82 */ /* 0x000fe20008000000 */
[----:B------:R-:W-:Y:S02]  /*1060*/  IMAD.IADD R20, R22, 0x1, R9 ;  /* 0x0000000116147824 */ /* 0x000fe400078e0209 */
[----:B------:R-:W-:Y:S02]  /*1070*/  IMAD R14, R57, 0x8, R12 ;  /* 0x00000008390e7824 */ /* 0x000fe400078e020c */
[----:B------:R-:W-:-:S04]  /*1080*/  IMAD.HI R9, R8, 0x2, RZ ;  /* 0x0000000208097827 */ /* 0x000fc800078e02ff */
[C---:B------:R-:W-:Y:S02]  /*1090*/  IMAD R15, R57.reuse, 0x8, R14 ;  /* 0x00000008390f7824 */ /* 0x040fe400078e020e */
[----:B-1----:R-:W-:Y:S02]  /*10a0*/  IMAD R6, R6, UR7, RZ ;  /* 0x0000000706067c24 */ /* 0x002fe4000f8e02ff */
[C---:B------:R-:W-:Y:S02]  /*10b0*/  IMAD R16, R57.reuse, 0x8, R15 ;  /* 0x0000000839107824 */ /* 0x040fe400078e020f */
[C---:B------:R-:W-:Y:S02]  /*10c0*/  IMAD.SHL.U32 R222, R6.reuse, 0x2, RZ ;  /* 0x0000000206de7824 */ /* 0x040fe400078e00ff */
[----:B------:R-:W-:Y:S01]  /*10d0*/  IMAD.HI R6, R6, 0x2, RZ ;  /* 0x0000000206067827 */ /* 0x000fe200078e02ff */
[----:B------:R-:W-:Y:S02]  /*10e0*/  LEA R23, R57, R16, 0x3 ;  /* 0x0000001039177211 */ /* 0x000fe400078e18ff */
[----:B------:R-:W-:Y:S01]  /*10f0*/  IADD3 R222, P1, P2, R223, UR12, R222 ;  /* 0x0000000cdfde7c10 */ /* 0x000fe2000fa3e0de */
[----:B------:R-:W-:-:S02]  /*1100*/  IMAD.IADD R22, R22, 0x1, R11 ;  /* 0x0000000116167824 */ /* 0x000fc400078e020b */
[----:B------:R-:W-:Y:S01]  /*1110*/  IMAD R24, R57, 0x8, R23 ;  /* 0x0000000839187824 */ /* 0x000fe200078e0217 */
[----:B------:R-:W-:Y:S01]  /*1120*/  IADD3.X R223, R9, UR13, R6, P1, P2 ;  /* 0x0000000d09df7c10 */ /* 0x000fe20008fe4406 */
[C---:B------:R-:W-:Y:S02]  /*1130*/  IMAD.SHL.U32 R11, R10.reuse, 0x2, RZ ;  /* 0x000000020a0b7824 */ /* 0x040fe400078e00ff */
[----:B------:R-:W-:Y:S02]  /*1140*/  IMAD R25, R57, 0x8, R24 ;  /* 0x0000000839197824 */ /* 0x000fe400078e0218 */
[----:B------:R-:W-:Y:S01]  /*1150*/  IMAD.HI R10, R10, 0x2, RZ ;  /* 0x000000020a0a7827 */ /* 0x000fe200078e02ff */
[----:B--2---:R-:W-:Y:S02]  /*1160*/  IADD3 R63, P3, P4, R11, UR8, R30 ;  /* 0x000000080b3f7c10 */ /* 0x004fe4000fc7e01e */
[----:B------:R-:W-:Y:S01]  /*1170*/  LEA R26, R57, R25, 0x3 ;  /* 0x00000019391a7211 */ /* 0x000fe200078e18ff */
[C---:B------:R-:W-:Y:S01]  /*1180*/  IMAD R79, R7.reuse, 0x12, RZ ;  /* 0x00000012074f7824 */ /* 0x040fe200078e02ff */
[----:B------:R-:W-:Y:S01]  /*1190*/  IADD3.X R31, R10, UR5, R31, P3, P4 ;  /* 0x000000050a1f7c10 */ /* 0x000fe20009fe841f */
[----:B------:R-:W-:Y:S01]  /*11a0*/  IMAD R187, R7, 0x24, RZ ;  /* 0x0000002407bb7824 */ /* 0x000fe200078e02ff */
[-C--:B------:R-:W-:Y:S01]  /*11b0*/  LEA R158, P1, R12, R63.reuse, 0x1 ;  /* 0x0000003f0c9e7211 */ /* 0x080fe200078208ff */
[----:B------:R-:W-:Y:S01]  /*11c0*/  IMAD R27, R57, 0x8, R26 ;  /* 0x00000008391b7824 */ /* 0x000fe200078e021a */
[----:B------:R-:W-:Y:S01]  /*11d0*/  LEA R156, P2, R14, R63, 0x1 ;  /* 0x0000003f0e9c7211 */ /* 0x000fe200078408ff */
[----:B------:R-:W-:Y:S01]  /*11e0*/  IMAD R65, R7, 0xa, RZ ;  /* 0x0000000a07417824 */ /* 0x000fe200078e02ff */
[----:B------:R-:W-:Y:S01]  /*11f0*/  LEA.HI.X.SX32 R159, R12, R31, 0x1, P1 ;  /* 0x0000001f0c9f7211 */ /* 0x000fe200008f0eff */
[----:B------:R-:W-:Y:S01]  /*1200*/  IMAD R28, R57, 0x8, R27 ;  /* 0x00000008391c7824 */ /* 0x000fe200078e021b */
[----:B------:R-:W-:Y:S01]  /*1210*/  LEA R154, P3, R15, R63, 0x1 ;  /* 0x0000003f0f9a7211 */ /* 0x000fe200078608ff */
[C---:B------:R-:W-:Y:S01]  /*1220*/  IMAD R83, R7.reuse, 0x14, RZ ;  /* 0x0000001407537824 */ /* 0x040fe200078e02ff */
[-C--:B------:R-:W-:Y:S01]  /*1230*/  LEA.HI.X.SX32 R157, R14, R31.reuse, 0x1, P2 ;  /* 0x0000001f0e9d7211 */ /* 0x080fe200010f0eff */
[----:B------:R-:W-:Y:S01]  /*1240*/  IMAD R185, R7, 0x26, RZ ;  /* 0x0000002607b97824 */ /* 0x000fe200078e02ff */
[----:B------:R-:W-:Y:S01]  /*1250*/  LEA R8, R57, R28, 0x3 ;  /* 0x0000001c39087211 */ /* 0x000fe200078e18ff */
[----:B------:R-:W-:Y:S01]  /*1260*/  IMAD R177, R7, 0x2e, RZ ;  /* 0x0000002e07b17824 */ /* 0x000fe200078e02ff */
[----:B------:R-:W-:Y:S01]  /*1270*/  LEA.HI.X.SX32 R155, R15, R31, 0x1, P3 ;  /* 0x0000001f0f9b7211 */ /* 0x000fe200018f0eff */
[----:B------:R-:W-:Y:S01]  /*1280*/  IMAD R81, R7, 0x13, RZ ;  /* 0x0000001307517824 */ /* 0x000fe200078e02ff */
[CC--:B------:R-:W-:Y:S01]  /*1290*/  LEA R152, P1, R16.reuse, R63.reuse, 0x1 ;  /* 0x0000003f10987211 */ /* 0x0c0fe200078208ff */
[----:B------:R-:W-:Y:S01]  /*12a0*/  IMAD R29, R57, 0x8, R8 ;  /* 0x00000008391d7824 */ /* 0x000fe200078e0208 */
[----:B------:R-:W-:Y:S01]  /*12b0*/  LEA R146, P3, R25, R63, 0x1 ;  /* 0x0000003f19927211 */ /* 0x000fe200078608ff */
[----:B------:R-:W-:Y:S01]  /*12c0*/  IMAD R87, R7, 0x16, RZ ;  /* 0x0000001607577824 */ /* 0x000fe200078e02ff */
[-C--:B------:R-:W-:Y:S01]  /*12d0*/  LEA.HI.X.SX32 R153, R16, R31.reuse, 0x1, P1 ;  /* 0x0000001f10997211 */ /* 0x080fe200008f0eff */
[----:B------:R-:W-:Y:S01]  /*12e0*/  IMAD R6, R57, 0x8, R29 ;  /* 0x0000000839067824 */ /* 0x000fe200078e021d */
[----:B------:R-:W-:Y:S01]  /*12f0*/  LEA.HI.X.SX32 R147, R25, R31, 0x1, P3 ;  /* 0x0000001f19937211 */ /* 0x000fe200018f0eff */
[----:B------:R-:W-:Y:S01]  /*1300*/  IMAD R89, R7, 0x17, RZ ;  /* 0x0000001707597824 */ /* 0x000fe200078e02ff */
[-C--:B------:R-:W-:Y:S01]  /*1310*/  LEA R150, P1, R23, R63.reuse, 0x1 ;  /* 0x0000003f17967211 */ /* 0x080fe200078208ff */
[----:B------:R-:W-:Y:S01]  /*1320*/  IMAD R9, R57, 0x8, R6 ;  /* 0x0000000839097824 */ /* 0x000fe200078e0206 */
[-C--:B------:R-:W-:Y:S01]  /*1330*/  LEA R140, P3, R28, R63.reuse, 0x1 ;  /* 0x0000003f1c8c7211 */ /* 0x080fe200078608ff */
[----:B------:R-:W-:Y:S01]  /*1340*/  IMAD R189, R7, 0x22, RZ ;  /* 0x0000002207bd7824 */ /* 0x000fe200078e02ff */
[----:B------:R-:W-:Y:S01]  /*1350*/  LEA R148, P2, R24, R63, 0x1 ;  /* 0x0000003f18947211 */ /* 0x000fe200078408ff */
[----:B------:R-:W-:Y:S01]  /*1360*/  IMAD R10, R57, 0x8, R9 ;  /* 0x00000008390a7824 */ /* 0x000fe200078e0209 */
[-C--:B------:R-:W-:Y:S01]  /*1370*/  LEA.HI.X.SX32 R151, R23, R31.reuse, 0x1, P1 ;  /* 0x0000001f17977211 */ /* 0x080fe200008f0eff */
[----:B------:R-:W-:Y:S01]  /*1380*/  IMAD R183, R7, 0x28, RZ ;  /* 0x0000002807b77824 */ /* 0x000fe200078e02ff */
[----:B------:R-:W-:Y:S01]  /*1390*/  LEA.HI.X.SX32 R141, R28, R31, 0x1, P3 ;  /* 0x0000001f1c8d7211 */ /* 0x000fe200018f0eff */
[----:B------:R-:W-:Y:S01]  /*13a0*/  IMAD R11, R57, 0x8, R10 ;  /* 0x00000008390b7824 */ /* 0x000fe200078e020a */
[-C--:B------:R-:W-:Y:S01]  /*13b0*/  LEA R144, P1, R26, R63.reuse, 0x1 ;  /* 0x0000003f1a907211 */ /* 0x080fe200078208ff */
[C---:B------:R-:W-:Y:S01]  /*13c0*/  IMAD R179, R7.reuse, 0x2c, RZ ;  /* 0x0000002c07b37824 */ /* 0x040fe200078e02ff */
[----:B------:R-:W-:Y:S01]  /*13d0*/  LEA R134, P3, R6, R63, 0x1 ;  /* 0x0000003f06867211 */ /* 0x000fe200078608ff */
[----:B------:R-:W-:Y:S01]  /*13e0*/  IMAD R91, R7, 0x18, RZ ;  /* 0x00000018075b7824 */ /* 0x000fe200078e02ff */
[----:B------:R-:W-:Y:S01]  /*13f0*/  LEA R12, R57, R11, 0x3 ;  /* 0x0000000b390c7211 */ /* 0x000fe200078e18ff */
[C---:B------:R-:W-:Y:S01]  /*1400*/  IMAD R67, R7.reuse, 0xb, RZ ;  /* 0x0000000b07437824 */ /* 0x040fe200078e02ff */
[----:B------:R-:W-:Y:S01]  /*1410*/  LEA.HI.X.SX32 R149, R24, R31, 0x1, P2 ;  /* 0x0000001f18957211 */ /* 0x000fe200010f0eff */
[----:B------:R-:W-:Y:S01]  /*1420*/  IMAD R77, R7, 0x11, RZ ;  /* 0x00000011074d7824 */ /* 0x000fe200078e02ff */
[----:B------:R-:W-:Y:S01]  /*1430*/  LEA R142, P2, R27, R63, 0x1 ;  /* 0x0000003f1b8e7211 */ /* 0x000fe200078408ff */
[----:B------:R-:W-:Y:S01]  /*1440*/  IMAD R14, R57, 0x8, R12 ;  /* 0x00000008390e7824 */ /* 0x000fe200078e020c */
[-C--:B------:R-:W-:Y:S01]  /*1450*/  LEA.HI.X.SX32 R145, R26, R31.reuse, 0x1, P1 ;  /* 0x0000001f1a917211 */ /* 0x080fe200008f0eff */
[----:B------:R-:W-:Y:S01]  /*1460*/  IMAD R25, R7, 0x6, RZ ;  /* 0x0000000607197824 */ /* 0x000fe200078e02ff */
[----:B------:R-:W-:Y:S01]  /*1470*/  LEA.HI.X.SX32 R135, R6, R31, 0x1, P3 ;  /* 0x0000001f06877211 */ /* 0x000fe200018f0eff */
[----:B------:R-:W-:Y:S01]  /*1480*/  IMAD R15, R57, 0x8, R14 ;  /* 0x00000008390f7824 */ /* 0x000fe200078e020e */
[C---:B------:R-:W-:Y:S01]  /*1490*/  LEA R138, P1, R8.reuse, R63, 0x1 ;  /* 0x0000003f088a7211 */ /* 0x040fe200078208ff */
[----:B------:R-:W-:Y:S01]  /*14a0*/  IMAD R69, R7, 0xc, RZ ;  /* 0x0000000c07457824 */ /* 0x000fe200078e02ff */
[----:B------:R-:W-:Y:S01]  /*14b0*/  LEA.HI.X.SX32 R143, R27, R31, 0x1, P2 ;  /* 0x0000001f1b8f7211 */ /* 0x000fe200010f0eff */
[----:B------:R-:W-:Y:S01]  /*14c0*/  IMAD R16, R57, 0x8, R15 ;  /* 0x0000000839107824 */ /* 0x000fe200078e020f */
[----:B------:R-:W-:Y:S01]  /*14d0*/  LEA R136, P2, R29, R63, 0x1 ;  /* 0x0000003f1d887211 */ /* 0x000fe200078408ff */
[----:B------:R-:W-:Y:S01]  /*14e0*/  IMAD R181, R7, 0x2a, RZ ;  /* 0x0000002a07b57824 */ /* 0x000fe200078e02ff */
[----:B------:R-:W-:Y:S01]  /*14f0*/  LEA.HI.X.SX32 R139, R8, R31, 0x1, P1 ;  /* 0x0000001f088b7211 */ /* 0x000fe200008f0eff */
[----:B------:R-:W-:Y:S01]  /*1500*/  IMAD R23, R57, 0x8, R16 ;  /* 0x0000000839177824 */ /* 0x000fe200078e0210 */
[----:B------:R-:W-:Y:S01]  /*1510*/  LEA R132, P1, R9, R63, 0x1 ;  /* 0x0000003f09847211 */ /* 0x000fe200078208ff */
[----:B------:R-:W-:Y:S01]  /*1520*/  IMAD R175, R7, 0x30, RZ ;  /* 0x0000003007af7824 */ /* 0x000fe200078e02ff */
[----:B------:R-:W-:Y:S01]  /*1530*/  LEA.HI.X.SX32 R137, R29, R31, 0x1, P2 ;  /* 0x0000001f1d897211 */ /* 0x000fe200010f0eff */
[----:B------:R-:W-:Y:S01]  /*1540*/  IMAD R6, R57, 0x8, R23 ;  /* 0x0000000839067824 */ /* 0x000fe200078e0217 */
[C---:B------:R-:W-:Y:S01]  /*1550*/  LEA R130, P2, R10.reuse, R63, 0x1 ;  /* 0x0000003f0a827211 */ /* 0x040fe200078408ff */
[----:B------:R-:W-:Y:S01]  /*1560*/  IMAD R95, R7, 0x1a, RZ ;  /* 0x0000001a075f7824 */ /* 0x000fe200078e02ff */
[----:B------:R-:W-:Y:S01]  /*1570*/  LEA.HI.X.SX32 R133, R9, R31, 0x1, P1 ;  /* 0x0000001f09857211 */ /* 0x000fe200008f0eff */
[----:B------:R-:W-:Y:S01]  /*1580*/  IMAD R85, R7, 0x15, RZ ;  /* 0x0000001507557824 */ /* 0x000fe200078e02ff */
[----:B------:R-:W-:Y:S01]  /*1590*/  LEA R8, R57, R6, 0x3 ;  /* 0x0000000639087211 */ /* 0x000fe200078e18ff */
[----:B------:R-:W-:Y:S01]  /*15a0*/  IMAD R71, R7, 0xd, RZ ;  /* 0x0000000d07477824 */ /* 0x000fe200078e02ff */
        /* <DEDUP_REMOVED lines=8> */
[C---:B------:R-:W-:Y:S01]  /*1630*/  LEA R32, P1, R12.reuse, R63, 0x1 ;  /* 0x0000003f0c207211 */ /* 0x040fe200078208ff */
[----:B------:R-:W-:Y:S01]  /*1640*/  IMAD R169, R7, 0x36, RZ ;  /* 0x0000003607a97824 */ /* 0x000fe200078e02ff */
[-C--:B------:R-:W-:Y:S01]  /*1650*/  LEA.HI.X.SX32 R37, R15, R31.reuse, 0x1, P3 ;  /* 0x0000001f0f257211 */ /* 0x080fe200018f0eff */
[----:B------:R-:W-:Y:S01]  /*1660*/  IMAD R11, R57, 0x8, R10 ;  /* 0x00000008390b7824 */ /* 0x000fe200078e020a */
[----:B------:R-:W-:Y:S01]  /*1670*/  LEA.HI.X.SX32 R33, R12, R31, 0x1, P1 ;  /* 0x0000001f0c217211 */ /* 0x000fe200008f0eff */
        /* <DEDUP_REMOVED lines=9> */
[----:B------:R-:W-:Y:S01]  /*1710*/  LEA.HI.X.SX32 R35, R14, R31, 0x1, P2 ;  /* 0x0000001f0e237211 */ /* 0x000fe200010f0eff */
[----:B------:R-:W-:Y:S01]  /*1720*/  IMAD R93, R7, 0x19, RZ ;  /* 0x00000019075d7824 */ /* 0x000fe200078e02ff */
[----:B------:R-:W-:Y:S01]  /*1730*/  LEA R40, P2, R23, R63, 0x1 ;  /* 0x0000003f17287211 */ /* 0x000fe200078408ff */
[C---:B------:R-:W-:Y:S01]  /*1740*/  IMAD R99, R7.reuse, 0x1b, RZ ;  /* 0x0000001b07637824 */ /* 0x040fe200078e02ff */
[----:B------:R-:W-:Y:S01]  /*1750*/  LEA.HI.X.SX32 R39, R16, R31, 0x1, P1 ;  /* 0x0000001f10277211 */ /* 0x000fe200008f0eff */
[C---:B------:R-:W-:Y:S01]  /*1760*/  IMAD R27, R7.reuse, 0x7, RZ ;  /* 0x00000007071b7824 */ /* 0x040fe200078e02ff */
[----:B------:R-:W-:Y:S01]  /*1770*/  LEA R44, P1, R8, R63, 0x1 ;  /* 0x0000003f082c7211 */ /* 0x000fe200078208ff */
[----:B------:R-:W-:Y:S01]  /*1780*/  IMAD R101, R7, 0x1c, RZ ;  /* 0x0000001c07657824 */ /* 0x000fe200078e02ff */
[----:B------:R-:W-:Y:S01]  /*1790*/  LEA R14, R57, R6, 0x3 ;  /* 0x00000006390e7211 */ /* 0x000fe200078e18ff */
[----:B------:R-:W-:Y:S01]  /*17a0*/  IMAD R165, R7, 0x3a, RZ ;  /* 0x0000003a07a57824 */ /* 0x000fe200078e02ff */
[----:B------:R-:W-:Y:S01]  /*17b0*/  LEA.HI.X.SX32 R41, R23, R31, 0x1, P2 ;  /* 0x0000001f17297211 */ /* 0x000fe200010f0eff */
[C---:B------:R-:W-:Y:S01]  /*17c0*/  IMAD R105, R7.reuse, 0x1e, RZ ;  /* 0x0000001e07697824 */ /* 0x040fe200078e02ff */
[-C--:B------:R-:W-:Y:S01]  /*17d0*/  LEA R48, P3, R10, R63.reuse, 0x1 ;  /* 0x0000003f0a307211 */ /* 0x080fe200078608ff */
[----:B------:R-:W-:Y:S01]  /*17e0*/  IMAD R163, R7, 0x3c, RZ ;  /* 0x0000003c07a37824 */ /* 0x000fe200078e02ff */
[----:B------:R-:W-:Y:S01]  /*17f0*/  LEA R46, P2, R9, R63, 0x1 ;  /* 0x0000003f092e7211 */ /* 0x000fe200078408ff */
[----:B------:R-:W-:Y:S01]  /*1800*/  IMAD R103, R7, 0x1d, RZ ;  /* 0x0000001d07677824 */ /* 0x000fe200078e02ff */
[-C--:B------:R-:W-:Y:S01]  /*1810*/  LEA.HI.X.SX32 R45, R8, R31.reuse, 0x1, P1 ;  /* 0x0000001f082d7211 */ /* 0x080fe200008f0eff */
[----:B------:R-:W-:Y:S01]  /*1820*/  IMAD R8, R57, 0x8, R14 ;  /* 0x0000000839087824 */ /* 0x000fe200078e020e */
[-C--:B------:R-:W-:Y:S01]  /*1830*/  LEA.HI.X.SX32 R49, R10, R31.reuse, 0x1, P3 ;  /* 0x0000001f0a317211 */ /* 0x080fe200018f0eff */
[----:B------:R-:W-:Y:S01]  /*1840*/  IMAD R75, R7, 0xf, RZ ;  /* 0x0000000f074b7824 */ /* 0x000fe200078e02ff */
[----:B------:R-:W-:Y:S01]  /*1850*/  LEA.HI.X.SX32 R47, R9, R31, 0x1, P2 ;  /* 0x0000001f092f7211 */ /* 0x000fe200010f0eff */
[----:B------:R-:W-:Y:S01]  /*1860*/  IMAD R9, R57, 0x8, R8 ;  /* 0x0000000839097824 */ /* 0x000fe200078e0208 */
[CC--:B------:R-:W-:Y:S01]  /*1870*/  LEA R54, P3, R6.reuse, R63.reuse, 0x1 ;  /* 0x0000003f06367211 */ /* 0x0c0fe200078608ff */
[----:B------:R-:W-:Y:S01]  /*1880*/  IMAD R161, R7, 0x3e, RZ ;  /* 0x0000003e07a17824 */ /* 0x000fe200078e02ff */
[----:B------:R-:W-:Y:S01]  /*1890*/  LEA R50, P1, R11, R63, 0x1 ;  /* 0x0000003f0b327211 */ /* 0x000fe200078208ff */
[----:B------:R-:W-:Y:S01]  /*18a0*/  IMAD.SHL.U32 R23, R7, 0x4, RZ ;  /* 0x0000000407177824 */ /* 0x000fe200078e00ff */
[----:B------:R-:W-:Y:S01]  /*18b0*/  LEA.HI.X.SX32 R55, R6, R31, 0x1, P3 ;  /* 0x0000001f06377211 */ /* 0x000fe200018f0eff */
[----:B------:R-:W-:Y:S01]  /*18c0*/  IMAD R6, R57, 0x8, R9 ;  /* 0x0000000839067824 */ /* 0x000fe200078e0209 */
[C---:B------:R-:W-:Y:S01]  /*18d0*/  LEA R52, P2, R12.reuse, R63, 0x1 ;  /* 0x0000003f0c347211 */ /* 0x040fe200078408ff */
[----:B------:R-:W-:Y:S01]  /*18e0*/  IMAD.SHL.U32 R97, R7, 0x10, RZ ;  /* 0x0000001007617824 */ /* 0x000fe200078e00ff */
[-C--:B------:R-:W-:Y:S01]  /*18f0*/  LEA.HI.X.SX32 R51, R11, R31.reuse, 0x1, P1 ;  /* 0x0000001f0b337211 */ /* 0x080fe200008f0eff */
[C---:B------:R-:W-:Y:S01]  /*1900*/  IMAD R11, R7.reuse, 0x3, RZ ;  /* 0x00000003070b7824 */ /* 0x040fe200078e02ff */
[----:B------:R-:W-:Y:S01]  /*1910*/  LEA.HI.X.SX32 R53, R12, R31, 0x1, P2 ;  /* 0x0000001f0c357211 */ /* 0x000fe200010f0eff */
[----:B------:R-:W-:Y:S01]  /*1920*/  IMAD R107, R7, 0x1f, RZ ;  /* 0x0000001f076b7824 */ /* 0x000fe200078e02ff */
[-C--:B------:R-:W-:Y:S01]  /*1930*/  LEA R56, P1, R14, R63.reuse, 0x1 ;  /* 0x0000003f0e387211 */ /* 0x080fe200078208ff */
[----:B------:R-:W-:Y:S01]  /*1940*/  IMAD.MOV.U32 R26, RZ, RZ, 0x3f800000 ;  /* 0x3f800000ff1a7424 */ /* 0x000fe200078e00ff */
[-C--:B------:R-:W-:Y:S01]  /*1950*/  LEA R58, P2, R8, R63.reuse, 0x1 ;  /* 0x0000003f083a7211 */ /* 0x080fe200078408ff */
[----:B------:R-:W-:Y:S01]  /*1960*/  IMAD.MOV.U32 R24, RZ, RZ, RZ ;  /* 0x000000ffff187224 */ /* 0x000fe200078e00ff */
[CC--:B------:R-:W-:Y:S01]  /*1970*/  LEA R60, P3, R9.reuse, R63.reuse, 0x1 ;  /* 0x0000003f093c7211 */ /* 0x0c0fe200078608ff */
[----:B------:R-:W-:Y:S01]  /*1980*/  IMAD.MOV.U32 R10, RZ, RZ, -0x800000 ;  /* 0xff800000ff0a7424 */ /* 0x000fe200078e00ff */
[----:B------:R-:W-:Y:S01]  /*1990*/  LEA R62, P4, R6, R63, 0x1 ;  /* 0x0000003f063e7211 */ /* 0x000fe200078808ff */
[----:B------:R-:W-:Y:S01]  /*19a0*/  IMAD.MOV.U32 R12, RZ, RZ, -0x800000 ;  /* 0xff800000ff0c7424 */ /* 0x000fe200078e00ff */
[-C--:B------:R-:W-:Y:S01]  /*19b0*/  LEA.HI.X.SX32 R57, R14, R31.reuse, 0x1, P1 ;  /* 0x0000001f0e397211 */ /* 0x080fe200008f0eff */
[----:B------:R-:W-:Y:S01]  /*19c0*/  IMAD.MOV.U32 R16, RZ, RZ, 0x3f800000 ;  /* 0x3f800000ff107424 */ /* 0x000fe200078e00ff */
[-C--:B------:R-:W-:Y:S01]  /*19d0*/  LEA.HI.X.SX32 R59, R8, R31.reuse, 0x1, P2 ;  /* 0x0000001f083b7211 */ /* 0x080fe200010f0eff */
[----:B------:R-:W-:Y:S01]  /*19e0*/  IMAD.MOV.U32 R8, RZ, RZ, -0x800000 ;  /* 0xff800000ff087424 */ /* 0x000fe200078e00ff */
[-C--:B------:R-:W-:Y:S01]  /*19f0*/  LEA.HI.X.SX32 R61, R9, R31.reuse, 0x1, P3 ;  /* 0x0000001f093d7211 */ /* 0x080fe200018f0eff */
[C---:B------:R-:W-:Y:S01]  /*1a00*/  IMAD.SHL.U32 R9, R7.reuse, 0x2, RZ ;  /* 0x0000000207097824 */ /* 0x040fe200078e00ff */
[----:B------:R-:W-:Y:S01]  /*1a10*/  LEA.HI.X.SX32 R63, R6, R31, 0x1, P4 ;  /* 0x0000001f063f7211 */ /* 0x000fe200020f0eff */
[----:B------:R-:W-:Y:S01]  /*1a20*/  IMAD R31, R7, 0x9, RZ ;  /* 0x00000009071f7824 */ /* 0x000fe200078e02ff */
[-C--:B------:R-:W-:Y:S01]  /*1a30*/  IADD3 R204, P3, R79, R222.reuse, RZ ;  /* 0x000000de4fcc7210 */ /* 0x080fe20007f7e0ff */
[----:B------:R-:W-:Y:S01]  /*1a40*/  IMAD.MOV.U32 R6, RZ, RZ, RZ ;  /* 0x000000ffff067224 */ /* 0x000fe200078e00ff */
[----:B------:R-:W-:Y:S01]  /*1a50*/  IADD3 R186, P6, R187, R222, RZ ;  /* 0x000000debbba7210 */ /* 0x000fe20007fde0ff */
[----:B------:R-:W-:Y:S01]  /*1a60*/  UMOV UR5, URZ ;  /* 0x0000003f00057c82 */ /* 0x000fe20008000000 */
[----:B------:R-:W-:-:S02]  /*1a70*/  LEA.HI.X.SX32 R205, R31, R223, 0x1, P3 ;  /* 0x000000df1fcd7211 */ /* 0x000fc400018f0eff */
[-C--:B------:R-:W-:Y:S02]  /*1a80*/  IADD3 R212, P3, R65, R222.reuse, RZ ;  /* 0x000000de41d47210 */ /* 0x080fe40007f7e0ff */
[-C--:B------:R-:W-:Y:S02]  /*1a90*/  LEA.HI.X.SX32 R187, R79, R223.reuse, 0x1, P6 ;  /* 0x000000df4fbb7211 */ /* 0x080fe400030f0eff */
[----:B------:R-:W-:Y:S02]  /*1aa0*/  CS2R R78, SRZ ;  /* 0x00000000004e7805 */ /* 0x000fe4000001ff00 */
[-C--:B------:R-:W-:Y:S02]  /*1ab0*/  IADD3 R202, P6, R83, R222.reuse, RZ ;  /* 0x000000de53ca7210 */ /* 0x080fe40007fde0ff */
[----:B------:R-:W-:Y:S01]  /*1ac0*/  LEA.HI.X.SX32 R213, R15, R223, 0x1, P3 ;  /* 0x000000df0fd57211 */ /* 0x000fe200018f0eff */
[----:B------:R-:W-:Y:S01]  /*1ad0*/  IMAD.MOV.U32 R15, RZ, RZ, 0x3f800000 ;  /* 0x3f800000ff0f7424 */ /* 0x000fe200078e00ff */
[----:B------:R-:W-:-:S02]  /*1ae0*/  IADD3 R184, P4, R185, R222, RZ ;  /* 0x000000deb9b87210 */ /* 0x000fc40007f9e0ff */
[-C--:B------:R-:W-:Y:S02]  /*1af0*/  IADD3 R176, P3, R177, R222.reuse, RZ ;  /* 0x000000deb1b07210 */ /* 0x080fe40007f7e0ff */
[-C--:B------:R-:W-:Y:S02]  /*1b00*/  LEA.HI.X.SX32 R203, R65, R223.reuse, 0x1, P6 ;  /* 0x000000df41cb7211 */ /* 0x080fe400030f0eff */
[----:B------:R-:W-:Y:S02]  /*1b10*/  CS2R R64, SRZ ;  /* 0x0000000000407805 */ /* 0x000fe4000001ff00 */
[----:B------:R-:W-:Y:S02]  /*1b20*/  LEA.HI.X.SX32 R185, R81, R223, 0x1, P4 ;  /* 0x000000df51b97211 */ /* 0x000fe400020f0eff */
[----:B------:R-:W-:Y:S02]  /*1b30*/  CS2R R80, SRZ ;  /* 0x0000000000507805 */ /* 0x000fe4000001ff00 */
[----:B------:R-:W-:-:S02]  /*1b40*/  IADD3 R200, P6, R87, R222, RZ ;  /* 0x000000de57c87210 */ /* 0x000fc40007fde0ff */
[----:B------:R-:W-:Y:S02]  /*1b50*/  LEA.HI.X.SX32 R177, R89, R223, 0x1, P3 ;  /* 0x000000df59b17211 */ /* 0x000fe400018f0eff */
[----:B------:R-:W-:Y:S02]  /*1b60*/  CS2R R88, SRZ ;  /* 0x0000000000587805 */ /* 0x000fe4000001ff00 */
[-C--:B------:R-:W-:Y:S02]  /*1b70*/  IADD3 R188, P2, R189, R222.reuse, RZ ;  /* 0x000000debdbc7210 */ /* 0x080fe40007f5e0ff */
[-C--:B------:R-:W-:Y:S02]  /*1b80*/  IADD3 R182, P1, R183, R222.reuse, RZ ;  /* 0x000000deb7b67210 */ /* 0x080fe40007f3e0ff */
[-C--:B------:R-:W-:Y:S02]  /*1b90*/  IADD3 R178, P4, R179, R222.reuse, RZ ;  /* 0x000000deb3b27210 */ /* 0x080fe40007f9e0ff */
[----:B------:R-:W-:-:S02]  /*1ba0*/  IADD3 R198, P3, R91, R222, RZ ;  /* 0x000000de5bc67210 */ /* 0x000fc40007f7e0ff */
[-C--:B------:R-:W-:Y:S02]  /*1bb0*/  LEA.HI.X.SX32 R201, R67, R223.reuse, 0x1, P6 ;  /* 0x000000df43c97211 */ /* 0x080fe400030f0eff */
[----:B------:R-:W-:Y:S02]  /*1bc0*/  CS2R R66, SRZ ;  /* 0x0000000000427805 */ /* 0x000fe4000001ff00 */
[-C--:B------:R-:W-:Y:S02]  /*1bd0*/  LEA.HI.X.SX32 R189, R77, R223.reuse, 0x1, P2 ;  /* 0x000000df4dbd7211 */ /* 0x080fe400010f0eff */
[----:B------:R-:W-:Y:S02]  /*1be0*/  CS2R R76, SRZ ;  /* 0x00000000004c7805 */ /* 0x000fe4000001ff00 */
[----:B------:R-:W-:Y:S02]  /*1bf0*/  LEA.HI.X.SX32 R183, R83, R223, 0x1, P1 ;  /* 0x000000df53b77211 */ /* 0x000fe400008f0eff */
[----:B------:R-:W-:-:S02]  /*1c00*/  CS2R R82, SRZ ;  /* 0x0000000000527805 */ /* 0x000fc4000001ff00 */
[-C--:B------:R-:W-:Y:S02]  /*1c10*/  IADD3 R216, P6, R25, R222.reuse, RZ ;  /* 0x000000de19d87210 */ /* 0x080fe40007fde0ff */
[-C--:B------:R-:W-:Y:S02]  /*1c20*/  LEA.HI.X.SX32 R179, R87, R223.reuse, 0x1, P4 ;  /* 0x000000df57b37211 */ /* 0x080fe400020f0eff */
[----:B------:R-:W-:Y:S02]  /*1c30*/  CS2R R86, SRZ ;  /* 0x0000000000567805 */ /* 0x000fe4000001ff00 */
[----:B------:R-:W-:Y:S02]  /*1c40*/  LEA.HI.X.SX32 R199, R69, R223, 0x1, P3 ;  /* 0x000000df45c77211 */ /* 0x000fe400018f0eff */
[-C--:B------:R-:W-:Y:S02]  /*1c50*/  IADD3 R180, P2, R181, R222.reuse, RZ ;  /* 0x000000deb5b47210 */ /* 0x080fe40007f5e0ff */
[----:B------:R-:W-:-:S02]  /*1c60*/  IADD3 R174, P1, R175, R222, RZ ;  /* 0x000000deafae7210 */ /* 0x000fc40007f3e0ff */
[-C--:B------:R-:W-:Y:S02]  /*1c70*/  IADD3 R210, P4, R69, R222.reuse, RZ ;  /* 0x000000de45d27210 */ /* 0x080fe40007f9e0ff */
[----:B------:R-:W-:Y:S02]  /*1c80*/  CS2R R68, SRZ ;  /* 0x0000000000447805 */ /* 0x000fe4000001ff00 */
[----:B------:R-:W-:Y:S02]  /*1c90*/  IADD3 R196, P3, R95, R222, RZ ;  /* 0x000000de5fc47210 */ /* 0x000fe40007f7e0ff */
[-C--:B------:R-:W-:Y:S02]  /*1ca0*/  LEA.HI.X.SX32 R217, R11, R223.reuse, 0x1, P6 ;  /* 0x000000df0bd97211 */ /* 0x080fe400030f0eff */
[----:B------:R-:W-:Y:S02]  /*1cb0*/  LEA.HI.X.SX32 R181, R85, R223, 0x1, P2 ;  /* 0x000000df55b57211 */ /* 0x000fe400010f0eff */
[----:B------:R-:W-:-:S02]  /*1cc0*/  CS2R R84, SRZ ;  /* 0x0000000000547805 */ /* 0x000fc4000001ff00 */
[----:B------:R-:W-:Y:S02]  /*1cd0*/  IADD3 R170, P6, R171, R222, RZ ;  /* 0x000000deabaa7210 */ /* 0x000fe40007fde0ff */
[-C--:B------:R-:W-:Y:S02]  /*1ce0*/  LEA.HI.X.SX32 R211, R25, R223.reuse, 0x1, P4 ;  /* 0x000000df19d37211 */ /* 0x080fe400020f0eff */
[-C--:B------:R-:W-:Y:S02]  /*1cf0*/  LEA.HI.X.SX32 R175, R91, R223.reuse, 0x1, P1 ;  /* 0x000000df5baf7211 */ /* 0x080fe400008f0eff */
[----:B------:R-:W-:Y:S02]  /*1d00*/  CS2R R90, SRZ ;  /* 0x00000000005a7805 */ /* 0x000fe4000001ff00 */
[----:B------:R-:W-:Y:S02]  /*1d10*/  LEA.HI.X.SX32 R197, R71, R223, 0x1, P3 ;  /* 0x000000df47c57211 */ /* 0x000fe400018f0eff */
[----:B------:R-:W-:-:S02]  /*1d20*/  CS2R R70, SRZ ;  /* 0x0000000000467805 */ /* 0x000fc4000001ff00 */
[-C--:B------:R-:W-:Y:S02]  /*1d30*/  IADD3 R172, P2, R173, R222.reuse, RZ ;  /* 0x000000deadac7210 */ /* 0x080fe40007f5e0ff */
[-C--:B------:R-:W-:Y:S02]  /*1d40*/  IADD3 R168, P4, R169, R222.reuse, RZ ;  /* 0x000000dea9a87210 */ /* 0x080fe40007f9e0ff */
[-C--:B------:R-:W-:Y:S02]  /*1d50*/  IADD3 R166, P1, R167, R222.reuse, RZ ;  /* 0x000000dea7a67210 */ /* 0x080fe40007f3e0ff */
[----:B------:R-:W-:Y:S02]  /*1d60*/  IADD3 R208, P3, R73, R222, RZ ;  /* 0x000000de49d07210 */ /* 0x000fe40007f7e0ff */
[----:B------:R-:W-:Y:S02]  /*1d70*/  LEA.HI.X.SX32 R171, R95, R223, 0x1, P6 ;  /* 0x000000df5fab7211 */ /* 0x000fe400030f0eff */
[----:B------:R-:W-:-:S02]  /*1d80*/  CS2R R94, SRZ ;  /* 0x00000000005e7805 */ /* 0x000fc4000001ff00 */
[-C--:B------:R-:W-:Y:S02]  /*1d90*/  LEA.HI.X.SX32 R173, R93, R223.reuse, 0x1, P2 ;  /* 0x000000df5dad7211 */ /* 0x080fe400010f0eff */
[----:B------:R-:W-:Y:S02]  /*1da0*/  CS2R R92, SRZ ;  /* 0x00000000005c7805 */ /* 0x000fe4000001ff00 */
[----:B------:R-:W-:Y:S02]  /*1db0*/  IADD3 R194, P6, R101, R222, RZ ;  /* 0x000000de65c27210 */ /* 0x000fe40007fde0ff */
[-C--:B------:R-:W-:Y:S02]  /*1dc0*/  LEA.HI.X.SX32 R169, R99, R223.reuse, 0x1, P4 ;  /* 0x000000df63a97211 */ /* 0x080fe400020f0eff */
[-C--:B------:R-:W-:Y:S01]  /*1dd0*/  LEA.HI.X.SX32 R209, R27, R223.reuse, 0x1, P3 ;  /* 0x000000df1bd17211 */ /* 0x080fe200018f0eff */
[----:B------:R-:W-:Y:S01]  /*1de0*/  IMAD.MOV.U32 R27, RZ, RZ, 0x3f800000 ;  /* 0x3f800000ff1b7424 */ /* 0x000fe200078e00ff */
[----:B------:R-:W-:-:S02]  /*1df0*/  LEA.HI.X.SX32 R167, R101, R223, 0x1, P1 ;  /* 0x000000df65a77211 */ /* 0x000fc400008f0eff */
[-C--:B------:R-:W-:Y:S02]  /*1e00*/  IADD3 R164, P2, R165, R222.reuse, RZ ;  /* 0x000000dea5a47210 */ /* 0x080fe40007f5e0ff */
[-C--:B------:R-:W-:Y:S02]  /*1e10*/  IADD3 R162, P4, R163, R222.reuse, RZ ;  /* 0x000000dea3a27210 */ /* 0x080fe40007f9e0ff */
[-C--:B------:R-:W-:Y:S02]  /*1e20*/  IADD3 R192, P3, R105, R222.reuse, RZ ;  /* 0x000000de69c07210 */ /* 0x080fe40007f7e0ff */
[----:B------:R-:W-:Y:S02]  /*1e30*/  LEA R218, P1, R7, R222, 0x2 ;  /* 0x000000de07da7211 */ /* 0x000fe400078210ff */
[----:B------:R-:W-:Y:S02]  /*1e40*/  LEA.HI.X.SX32 R195, R73, R223, 0x1, P6 ;  /* 0x000000df49c37211 */ /* 0x000fe400030f0eff */
[----:B------:R-:W-:-:S02]  /*1e50*/  CS2R R72, SRZ ;  /* 0x0000000000487805 */ /* 0x000fc4000001ff00 */
[----:B------:R-:W-:Y:S02]  /*1e60*/  IADD3 R220, P6, R9, R222, RZ ;  /* 0x000000de09dc7210 */ /* 0x000fe40007fde0ff */
[-C--:B------:R-:W-:Y:S02]  /*1e70*/  LEA.HI.X.SX32 R165, R103, R223.reuse, 0x1, P2 ;  /* 0x000000df67a57211 */ /* 0x080fe400010f0eff */
[-C--:B------:R-:W-:Y:S02]  /*1e80*/  LEA.HI.X.SX32 R193, R75, R223.reuse, 0x1, P3 ;  /* 0x000000df4bc17211 */ /* 0x080fe400018f0eff */
[----:B------:R-:W-:Y:S02]  /*1e90*/  CS2R R74, SRZ ;  /* 0x00000000004a7805 */ /* 0x000fe4000001ff00 */
[-C--:B------:R-:W-:Y:S02]  /*1ea0*/  LEA.HI.X.SX32 R163, R105, R223.reuse, 0x1, P4 ;  /* 0x000000df69a37211 */ /* 0x080fe400020f0eff */
[----:B------:R-:W-:-:S02]  /*1eb0*/  LEA.HI.X.SX32 R219, R9, R223, 0x1, P1 ;  /* 0x000000df09db7211 */ /* 0x000fc400008f0eff */
[C---:B------:R-:W-:Y:S02]  /*1ec0*/  SHF.L.U32 R29, R7.reuse, 0x3, RZ ;  /* 0x00000003071d7819 */ /* 0x040fe400000006ff */
[CC--:B------:R-:W-:Y:S02]  /*1ed0*/  LEA R214, P2, R7.reuse, R222.reuse, 0x3 ;  /* 0x000000de07d67211 */ /* 0x0c0fe400078418ff */
[CC--:B------:R-:W-:Y:S02]  /*1ee0*/  LEA R206, P3, R7.reuse, R222.reuse, 0x4 ;  /* 0x000000de07ce7211 */ /* 0x0c0fe400078620ff */
[-C--:B------:R-:W-:Y:S02]  /*1ef0*/  LEA R190, P4, R7, R222.reuse, 0x5 ;  /* 0x000000de07be7211 */ /* 0x080fe400078828ff */
[----:B------:R-:W-:Y:S02]  /*1f00*/  IADD3 R160, P1, R161, R222, RZ ;  /* 0x000000dea1a07210 */ /* 0x000fe40007f3e0ff */
[----:B------:R-:W-:-:S02]  /*1f10*/  LEA.HI.X.SX32 R221, R7, R223, 0x1, P6 ;  /* 0x000000df07dd7211 */ /* 0x000fc400030f0eff */
[----:B------:R-:W-:Y:S02]  /*1f20*/  ISETP.GE.U32.AND P6, PT, R3, 0x80, PT ;  /* 0x000000800300780c */ /* 0x000fe40003fc6070 */
[----:B------:R-:W-:Y:S02]  /*1f30*/  MOV R14, 0xff800000 ;  /* 0xff800000000e7802 */ /* 0x000fe40000000f00 */
[-C--:B------:R-:W-:Y:S02]  /*1f40*/  LEA.HI.X.SX32 R215, R23, R223.reuse, 0x1, P2 ;  /* 0x000000df17d77211 */ /* 0x080fe400010f0eff */
[-C--:B------:R-:W-:Y:S02]  /*1f50*/  LEA.HI.X.SX32 R207, R29, R223.reuse, 0x1, P3 ;  /* 0x000000df1dcf7211 */ /* 0x080fe400018f0eff */
[-C--:B------:R-:W-:Y:S02]  /*1f60*/  LEA.HI.X.SX32 R191, R97, R223.reuse, 0x1, P4 ;  /* 0x000000df61bf7211 */ /* 0x080fe400020f0eff */
[----:B------:R-:W-:-:S07]  /*1f70*/  LEA.HI.X.SX32 R161, R107, R223, 0x1, P1 ;  /* 0x000000df6ba17211 */ /* 0x000fce00008f0eff */
.L_x_1:
[----:B------:R-:W-:-:S04]  /*1f80*/  IMAD.WIDE R28, R24, 0x2, R222 ;  /* 0x00000002181c7825 */ /* 0x000fc800078e02de */
[C---:B------:R-:W-:Y:S01]  /*1f90*/  IMAD.WIDE R30, R24.reuse, 0x2, R220 ;  /* 0x00000002181e7825 */ /* 0x040fe200078e02dc */
[----:B------:R0:W2:Y:S03]  /*1fa0*/  LDG.E.U16 R9, desc[UR10][R28.64] ;  /* 0x0000000a1c097981 */ /* 0x0000a6000c1e1500 */
[C---:B------:R-:W-:Y:S01]  /*1fb0*/  IMAD.WIDE R102, R24.reuse, 0x2, R212 ;  /* 0x0000000218667825 */ /* 0x040fe200078e02d4 */
[----:B------:R1:W3:Y:S03]  /*1fc0*/  LDG.E.U16 R112, desc[UR10][R30.64] ;  /* 0x0000000a1e707981 */ /* 0x0002e6000c1e1500 */
[C---:B------:R-:W-:Y:S01]  /*1fd0*/  IMAD.WIDE R104, R24.reuse, 0x2, R210 ;  /* 0x0000000218687825 */ /* 0x040fe200078e02d2 */
[----:B------:R4:W5:Y:S03]  /*1fe0*/  LDG.E.U16 R116, desc[UR10][R102.64] ;  /* 0x0000000a66747981 */ /* 0x000966000c1e1500 */
[C---:B0-----:R-:W-:Y:S01]  /*1ff0*/  IMAD.WIDE R28, R24.reuse, 0x2, R206 ;  /* 0x00000002181c7825 */ /* 0x041fe200078e02ce */
[----:B------:R0:W5:Y:S03]  /*2000*/  LDG.E.U16 R117, desc[UR10][R104.64] ;  /* 0x0000000a68757981 */ /* 0x000166000c1e1500 */
[C---:B------:R-:W-:Y:S01]  /*2010*/  IMAD.WIDE R98, R24.reuse, 0x2, R216 ;  /* 0x0000000218627825 */ /* 0x040fe200078e02d8 */
[----:B------:R0:W3:Y:S03]  /*2020*/  LDG.E.U16 R118, desc[UR10][R28.64] ;  /* 0x0000000a1c767981 */ /* 0x0000e6000c1e1500 */
[C---:B-1----:R-:W-:Y:S01]  /*2030*/  IMAD.WIDE R30, R24.reuse, 0x2, R204 ;  /* 0x00000002181e7825 */ /* 0x042fe200078e02cc */
[----:B------:R-:W5:Y:S03]  /*2040*/  LDG.E.U16 R114, desc[UR10][R98.64] ;  /* 0x0000000a62727981 */ /* 0x000f66000c1e1500 */
[C---:B------:R-:W-:Y:S01]  /*2050*/  IMAD.WIDE R96, R24.reuse, 0x2, R218 ;  /* 0x0000000218607825 */ /* 0x040fe200078e02da */
[----:B------:R1:W5:Y:S03]  /*2060*/  LDG.E.U16 R119, desc[UR10][R30.64] ;  /* 0x0000000a1e777981 */ /* 0x000366000c1e1500 */
[C---:B------:R-:W-:Y:S01]  /*2070*/  IMAD.WIDE R100, R24.reuse, 0x2, R214 ;  /* 0x0000000218647825 */ /* 0x040fe200078e02d6 */
[----:B------:R1:W5:Y:S03]  /*2080*/  LDG.E.U16 R113, desc[UR10][R96.64] ;  /* 0x0000000a60717981 */ /* 0x000366000c1e1500 */
[C---:B----4-:R-:W-:Y:S01]  /*2090*/  IMAD.WIDE R102, R24.reuse, 0x2, R196 ;  /* 0x0000000218667825 */ /* 0x050fe200078e02c4 */
[----:B------:R4:W5:Y:S03]  /*20a0*/  LDG.E.U16 R115, desc[UR10][R100.64] ;  /* 0x0000000a64737981 */ /* 0x000966000c1e1500 */
[C---:B------:R-:W-:Y:S01]  /*20b0*/  IMAD.WIDE R108, R24.reuse, 0x2, R200 ;  /* 0x00000002186c7825 */ /* 0x040fe200078e02c8 */
[----:B------:R4:W5:Y:S03]  /*20c0*/  LDG.E.U16 R123, desc[UR10][R102.64] ;  /* 0x0000000a667b7981 */ /* 0x000966000c1e1500 */
[C---:B------:R-:W-:Y:S01]  /*20d0*/  IMAD.WIDE R110, R24.reuse, 0x2, R198 ;  /* 0x00000002186e7825 */ /* 0x040fe200078e02c6 */
[----:B------:R4:W5:Y:S03]  /*20e0*/  LDG.E.U16 R121, desc[UR10][R108.64] ;  /* 0x0000000a6c797981 */ /* 0x000966000c1e1500 */
[C---:B0-----:R-:W-:Y:S01]  /*20f0*/  IMAD.WIDE R104, R24.reuse, 0x2, R190 ;  /* 0x0000000218687825 */ /* 0x041fe200078e02be */
[----:B------:R-:W5:Y:S03]  /*2100*/  LDG.E.U16 R122, desc[UR10][R110.64] ;  /* 0x0000000a6e7a7981 */ /* 0x000f66000c1e1500 */
[C---:B------:R-:W-:Y:S01]  /*2110*/  IMAD.WIDE R106, R24.reuse, 0x2, R202 ;  /* 0x00000002186a7825 */ /* 0x040fe200078e02ca */
[----:B------:R0:W5:Y:S03]  /*2120*/  LDG.E.U16 R124, desc[UR10][R104.64] ;  /* 0x0000000a687c7981 */ /* 0x000166000c1e1500 */
[C---:B------:R-:W-:Y:S01]  /*2130*/  IMAD.WIDE R224, R24.reuse, 0x2, R194 ;  /* 0x0000000218e07825 */ /* 0x040fe200078e02c2 */
[----:B------:R0:W5:Y:S03]  /*2140*/  LDG.E.U16 R120, desc[UR10][R106.64] ;  /* 0x0000000a6a787981 */ /* 0x000166000c1e1500 */
[----:B------:R-:W-:-:S02]  /*2150*/  IMAD.WIDE R28, R24, 0x2, R174 ;  /* 0x00000002181c7825 */ /* 0x000fc400078e02ae */
[----:B------:R-:W5:Y:S02]  /*2160*/  LDG.E.U16 R224, desc[UR10][R224.64] ;  /* 0x0000000ae0e07981 */ /* 0x000f64000c1e1500 */
[C---:B------:R-:W-:Y:S02]  /*2170*/  IMAD.WIDE R228, R24.reuse, 0x2, R188 ;  /* 0x0000000218e47825 */ /* 0x040fe400078e02bc */
[----:B------:R0:W5:Y:S02]  /*2180*/  LDG.E.U16 R226, desc[UR10][R28.64] ;  /* 0x0000000a1ce27981 */ /* 0x000164000c1e1500 */
[C---:B-1----:R-:W-:Y:S02]  /*2190*/  IMAD.WIDE R30, R24.reuse, 0x2, R184 ;  /* 0x00000002181e7825 */ /* 0x042fe400078e02b8 */
[----:B------:R-:W5:Y:S02]  /*21a0*/  LDG.E.U16 R125, desc[UR10][R228.64] ;  /* 0x0000000ae47d7981 */ /* 0x000f64000c1e1500 */
[----:B------:R-:W-:-:S02]  /*21b0*/  IMAD.WIDE R98, R24, 0x2, R172 ;  /* 0x0000000218627825 */ /* 0x000fc400078e02ac */
[----:B------:R1:W5:Y:S02]  /*21c0*/  LDG.E.U16 R127, desc[UR10][R30.64] ;  /* 0x0000000a1e7f7981 */ /* 0x000364000c1e1500 */
[C---:B------:R-:W-:Y:S02]  /*21d0*/  IMAD.WIDE R96, R24.reuse, 0x2, R182 ;  /* 0x0000000218607825 */ /* 0x040fe400078e02b6 */
[----:B------:R-:W5:Y:S02]  /*21e0*/  LDG.E.U16 R227, desc[UR10][R98.64] ;  /* 0x0000000a62e37981 */ /* 0x000f64000c1e1500 */
[C---:B----4-:R-:W-:Y:S02]  /*21f0*/  IMAD.WIDE R100, R24.reuse, 0x2, R170 ;  /* 0x0000000218647825 */ /* 0x050fe400078e02aa */
[----:B------:R4:W5:Y:S02]  /*2200*/  LDG.E.U16 R225, desc[UR10][R96.64] ;  /* 0x0000000a60e17981 */ /* 0x000964000c1e1500 */
[----:B------:R-:W-:-:S02]  /*2210*/  IMAD.WIDE R230, R24, 0x2, R186 ;  /* 0x0000000218e67825 */ /* 0x000fc400078e02ba */
[----:B------:R4:W5:Y:S02]  /*2220*/  LDG.E.U16 R228, desc[UR10][R100.64] ;  /* 0x0000000a64e47981 */ /* 0x000964000c1e1500 */
[C---:B------:R-:W-:Y:S02]  /*2230*/  IMAD.WIDE R102, R24.reuse, 0x2, R168 ;  /* 0x0000000218667825 */ /* 0x040fe400078e02a8 */
[----:B------:R-:W5:Y:S02]  /*2240*/  LDG.E.U16 R126, desc[UR10][R230.64] ;  /* 0x0000000ae67e7981 */ /* 0x000f64000c1e1500 */
[C---:B------:R-:W-:Y:S02]  /*2250*/  IMAD.WIDE R108, R24.reuse, 0x2, R166 ;  /* 0x00000002186c7825 */ /* 0x040fe400078e02a6 */
[----:B------:R-:W5:Y:S02]  /*2260*/  LDG.E.U16 R102, desc[UR10][R102.64] ;  /* 0x0000000a66667981 */ /* 0x000f64000c1e1500 */
[----:B0-----:R-:W-:-:S02]  /*2270*/  IMAD.WIDE R104, R24, 0x2, R180 ;  /* 0x0000000218687825 */ /* 0x001fc400078e02b4 */
[----:B------:R-:W5:Y:S02]  /*2280*/  LDG.E.U16 R108, desc[UR10][R108.64] ;  /* 0x0000000a6c6c7981 */ /* 0x000f64000c1e1500 */
[C---:B------:R-:W-:Y:S02]  /*2290*/  IMAD.WIDE R110, R24.reuse, 0x2, R164 ;  /* 0x00000002186e7825 */ /* 0x040fe400078e02a4 */
[----:B------:R-:W5:Y:S02]  /*22a0*/  LDG.E.U16 R104, desc[UR10][R104.64] ;  /* 0x0000000a68687981 */ /* 0x000f64000c1e1500 */
[C---:B------:R-:W-:Y:S02]  /*22b0*/  IMAD.WIDE R106, R24.reuse, 0x2, R178 ;  /* 0x00000002186a7825 */ /* 0x040fe400078e02b2 */
[----:B------:R-:W5:Y:S02]  /*22c0*/  LDG.E.U16 R110, desc[UR10][R110.64] ;  /* 0x0000000a6e6e7981 */ /* 0x000f64000c1e1500 */
[----:B------:R-:W-:-:S02]  /*22d0*/  IMAD.WIDE R28, R24, 0x2, R162 ;  /* 0x00000002181c7825 */ /* 0x000fc400078e02a2 */
[----:B------:R-:W5:Y:S02]  /*22e0*/  LDG.E.U16 R106, desc[UR10][R106.64] ;  /* 0x0000000a6a6a7981 */ /* 0x000f64000c1e1500 */
[C---:B-1----:R-:W-:Y:S02]  /*22f0*/  IMAD.WIDE R30, R24.reuse, 0x2, R208 ;  /* 0x00000002181e7825 */ /* 0x042fe400078e02d0 */
[----:B------:R-:W5:Y:S02]  /*2300*/  LDG.E.U16 R28, desc[UR10][R28.64] ;  /* 0x0000000a1c1c7981 */ /* 0x000f64000c1e1500 */
[C---:B----4-:R-:W-:Y:S02]  /*2310*/  IMAD.WIDE R96, R24.reuse, 0x2, R192 ;  /* 0x0000000218607825 */ /* 0x050fe400078e02c0 */
[----:B------:R-:W4:Y:S02]  /*2320*/  LDG.E.U16 R31, desc[UR10][R30.64] ;  /* 0x0000000a1e1f7981 */ /* 0x000f24000c1e1500 */
[----:B------:R-:W-:-:S02]  /*2330*/  IMAD.WIDE R98, R24, 0x2, R176 ;  /* 0x0000000218627825 */ /* 0x000fc400078e02b0 */
[----:B------:R0:W4:Y:S02]  /*2340*/  LDG.E.U16 R105, desc[UR10][R96.64] ;  /* 0x0000000a60697981 */ /* 0x000124000c1e1500 */
[----:B------:R-:W-:Y:S02]  /*2350*/  IMAD.WIDE R100, R24, 0x2, R160 ;  /* 0x0000000218647825 */ /* 0x000fe400078e02a0 */
[----:B------:R1:W4:Y:S04]  /*2360*/  LDG.E.U16 R229, desc[UR10][R98.64] ;  /* 0x0000000a62e57981 */ /* 0x000328000c1e1500 */
[----:B------:R1:W4:Y:S01]  /*2370*/  LDG.E.U16 R109, desc[UR10][R100.64] ;  /* 0x0000000a646d7981 */ /* 0x000322000c1e1500 */
[----:B------:R-:W1:Y:S01]  /*2380*/  S2R R11, SR_TID.X ;  /* 0x00000000000b7919 */ /* 0x000e620000002100 */
[----:B0-----:R-:W-:Y:S01]  /*2390*/  IMAD.SHL.U32 R97, R3, 0x2, RZ ;  /* 0x0000000203617824 */ /* 0x001fe200078e00ff */
[----:B------:R-:W-:Y:S04]  /*23a0*/  BAR.SYNC.DEFER_BLOCKING 0x0 ;  /* 0x0000000000007b1d */ /* 0x000fe80000010000 */
[----:B-1----:R-:W-:-:S02]  /*23b0*/  LOP3.LUT R98, R97, 0x10, RZ, 0x3c, !PT ;  /* 0x0000001061627812 */ /* 0x002fc400078e3cff */
[C---:B------:R-:W-:Y:S02]  /*23c0*/  LOP3.LUT R101, R97.reuse, 0x20, RZ, 0x3c, !PT ;  /* 0x0000002061657812 */ /* 0x040fe400078e3cff */
[----:B------:R-:W-:Y:S02]  /*23d0*/  LOP3.LUT R96, R97, 0x30, RZ, 0x3c, !PT ;  /* 0x0000003061607812 */ /* 0x000fe400078e3cff */
[C---:B------:R-:W-:Y:S02]  /*23e0*/  LOP3.LUT R7, R11.reuse, 0x60, RZ, 0xc0, !PT ;  /* 0x000000600b077812 */ /* 0x040fe400078ec0ff */
[C---:B------:R-:W-:Y:S01]  /*23f0*/  LOP3.LUT R230, R11.reuse, 0x7, RZ, 0xc0, !PT ;  /* 0x000000070be67812 */ /* 0x040fe200078ec0ff */
[----:B------:R-:W-:-:S04]  /*2400*/  IMAD.SHL.U32 R29, R11, 0x2, RZ ;  /* 0x000000020b1d7824 */ /* 0x000fc800078e00ff */
[----:B------:R-:W-:-:S04]  /*2410*/  IMAD R107, R7, 0x8, R230 ;  /* 0x00000008076b7824 */ /* 0x000fc800078e02e6 */
[----:B------:R-:W-:-:S05]  /*2420*/  IMAD.SHL.U32 R30, R107, 0x10, RZ ;  /* 0x000000106b1e7824 */ /* 0x000fca00078e00ff */
[----:B------:R-:W-:Y:S02]  /*2430*/  LOP3.LUT R99, R30, 0x30, R29, 0x78, !PT ;  /* 0x000000301e637812 */ /* 0x000fe400078e781d */
[C---:B------:R-:W-:Y:S02]  /*2440*/  LOP3.LUT R107, R97.reuse, 0x60, RZ, 0x3c, !PT ;  /* 0x00000060616b7812 */ /* 0x040fe400078e3cff */
[C---:B------:R-:W-:Y:S02]  /*2450*/  LEA R30, R230.reuse, R99, 0x9 ;  /* 0x00000063e61e7211 */ /* 0x040fe400078e48ff */
[----:B------:R-:W-:Y:S01]  /*2460*/  LOP3.LUT R99, R97, 0x50, RZ, 0x3c, !PT ;  /* 0x0000005061637812 */ /* 0x000fe200078e3cff */
[----:B------:R-:W-:Y:S01]  /*2470*/  IMAD.SHL.U32 R232, R230, 0x40, RZ ;  /* 0x00000040e6e87824 */ /* 0x000fe200078e00ff */
[----:B------:R-:W-:-:S04]  /*2480*/  SHF.L.U32 R103, R11, 0x3, RZ ;  /* 0x000000030b677819 */ /* 0x000fc800000006ff */
[----:B------:R-:W-:-:S04]  /*2490*/  LOP3.LUT R232, R232, 0x30, R103, 0xf8, !PT ;  /* 0x00000030e8e87812 */ /* 0x000fc800078ef867 */
[----:B------:R-:W-:Y:S02]  /*24a0*/  LOP3.LUT R232, R232, 0x10, R29, 0x78, !PT ;  /* 0x00000010e8e87812 */ /* 0x000fe400078e781d */
[----:B------:R-:W-:-:S05]  /*24b0*/  LOP3.LUT R29, R11, 0x10, RZ, 0xc0, !PT ;  /* 0x000000100b1d7812 */ /* 0x000fca00078ec0ff */
[----:B------:R-:W-:Y:S01]  /*24c0*/  IMAD R29, R29, 0x20, R232 ;  /* 0x000000201d1d7824 */ /* 0x000fe200078e02e8 */
[----:B--2---:R0:W-:Y:S02]  /*24d0*/  STS.U16 [R97+UR6+0x4000], R9 ;  /* 0x0040000961007988 */ /* 0x0041e40008000406 */
[C---:B0-----:R-:W-:Y:S02]  /*24e0*/  LOP3.LUT R9, R97.reuse, 0x40, RZ, 0x3c, !PT ;  /* 0x0000004061097812 */ /* 0x041fe400078e3cff */
[----:B---3--:R-:W-:Y:S04]  /*24f0*/  STS.U16 [R97+UR6+0x5000], R118 ;  /* 0x0050007661007988 */ /* 0x008fe80008000406 */
[----:B-----5:R-:W-:Y:S04]  /*2500*/  STS.U16 [R97+UR6+0x6000], R124 ;  /* 0x0060007c61007988 */ /* 0x020fe80008000406 */
[----:B------:R-:W-:Y:S04]  /*2510*/  STS.U16 [R97+UR6+0x7000], R226 ;  /* 0x007000e261007988 */ /* 0x000fe80008000406 */
[----:B------:R-:W-:Y:S04]  /*2520*/  STS.U16 [R98+UR6+0x4200], R112 ;  /* 0x0042007062007988 */ /* 0x000fe80008000406 */
[----:B------:R-:W-:Y:S04]  /*2530*/  STS.U16 [R98+UR6+0x5200], R119 ;  /* 0x0052007762007988 */ /* 0x000fe80008000406 */
[----:B------:R-:W-:Y:S04]  /*2540*/  STS.U16 [R98+UR6+0x6200], R125 ;  /* 0x0062007d62007988 */ /* 0x000fe80008000406 */
[----:B------:R-:W-:Y:S04]  /*2550*/  STS.U16 [R98+UR6+0x7200], R227 ;  /* 0x007200e362007988 */ /* 0x000fe80008000406 */
[----:B------:R0:W-:Y:S04]  /*2560*/  STS.U16 [R101+UR6+0x5400], R120 ;  /* 0x0054007865007988 */ /* 0x0001e80008000406 */
[----:B------:R-:W-:Y:S04]  /*2570*/  STS.U16 [R101+UR6+0x4400], R113 ;  /* 0x0044007165007988 */ /* 0x000fe80008000406 */
[----:B------:R-:W-:Y:S01]  /*2580*/  STS.U16 [R101+UR6+0x6400], R126 ;  /* 0x0064007e65007988 */ /* 0x000fe20008000406 */
[----:B0-----:R-:W-:-:S03]  /*2590*/  LOP3.LUT R120, R97, 0x70, RZ, 0x3c, !PT ;  /* 0x0000007061787812 */ /* 0x001fc600078e3cff */
        /* <DEDUP_REMOVED lines=8> */
[----:B------:R0:W-:Y:S04]  /*2620*/  STS.U16 [R9+UR6+0x7800], R108 ;  /* 0x0078006c09007988 */ /* 0x0001e80008000406 */
        /* <DEDUP_REMOVED lines=8> */
[----:B----4-:R-:W-:Y:S04]  /*26b0*/  STS.U16 [R120+UR6+0x4e00], R31 ;  /* 0x004e001f78007988 */ /* 0x010fe80008000406 */
[----:B------:R-:W-:Y:S04]  /*26c0*/  STS.U16 [R120+UR6+0x5e00], R105 ;  /* 0x005e006978007988 */ /* 0x000fe80008000406 */
[----:B------:R-:W-:Y:S04]  /*26d0*/  STS.U16 [R120+UR6+0x6e00], R229 ;  /* 0x006e00e578007988 */ /* 0x000fe80008000406 */
[----:B------:R-:W-:Y:S01]  /*26e0*/  STS.U16 [R120+UR6+0x7e00], R109 ;  /* 0x007e006d78007988 */ /* 0x000fe20008000406 */
[----:B------:R-:W-:Y:S01]  /*26f0*/  BAR.SYNC.DEFER_BLOCKING 0x0 ;  /* 0x0000000000007b1d */ /* 0x000fe20000010000 */
[----:B0-----:R-:W-:-:S05]  /*2700*/  LOP3.LUT R9, R29, 0x20, RZ, 0x3c, !PT ;  /* 0x000000201d097812 */ /* 0x001fca00078e3cff */
[----:B------:R-:W-:Y:S04]  /*2710*/  LDSM.16.MT88.4 R100, [R29+UR6] ;  /* 0x000000061d64783b */ /* 0x000fe80008004200 */
[----:B------:R-:W0:Y:S04]  /*2720*/  LDSM.16.M88.4 R124, [R30+UR6+0x4000] ;  /* 0x004000061e7c783b */ /* 0x000e280008000200 */
[----:B------:R-:W2:Y:S04]  /*2730*/  LDSM.16.MT88.4 R116, [R9+UR6] ;  /* 0x000000060974783b */ /* 0x000ea80008004200 */
[----:B------:R-:W3:Y:S01]  /*2740*/  LDSM.16.MT88.4 R96, [R29+UR6+0x400] ;  /* 0x000400061d60783b */ /* 0x000ee20008004200 */
[----:B-1----:R-:W-:-:S03]  /*2750*/  LOP3.LUT R28, R30, 0x40, RZ, 0x3c, !PT ;  /* 0x000000401e1c7812 */ /* 0x002fc600078e3cff */
[----:B------:R-:W1:Y:S04]  /*2760*/  LDSM.16.MT88.4 R104, [R9+UR6+0x400] ;  /* 0x000400060968783b */ /* 0x000e680008004200 */
[----:B------:R-:W-:Y:S04]  /*2770*/  LDSM.16.MT88.4 R112, [R29+UR6+0x800] ;  /* 0x000800061d70783b */ /* 0x000fe80008004200 */
[----:B------:R-:W4:Y:S04]  /*2780*/  LDSM.16.M88.4 R120, [R28+UR6+0x4000] ;  /* 0x004000061c78783b */ /* 0x000f280008000200 */
[----:B------:R-:W5:Y:S01]  /*2790*/  LDSM.16.MT88.4 R108, [R9+UR6+0x800] ;  /* 0x00080006096c783b */ /* 0x000f620008004200 */
[-C--:B0-----:R-:W-:Y:S06]  /*27a0*/  HMMA.16816.F32 R100, R100, R124.reuse, RZ ;  /* 0x0000007c6464723c */ /* 0x081fec00000018ff */
[----:B--2---:R-:W-:-:S15]  /*27b0*/  HMMA.16816.F32 R116, R116, R124, RZ ;  /* 0x0000007c7474723c */ /* 0x004fde00000018ff */
[----:B------:R-:W-:-:S03]  /*27c0*/  NOP ;  /* 0x0000000000007918 */ /* 0x000fc60000000000 */
[-C--:B---3--:R-:W-:Y:S01]  /*27d0*/  HMMA.16816.F32 R96, R96, R126.reuse, R100 ;  /* 0x0000007e6060723c */ /* 0x088fe20000001864 */
[----:B------:R-:W0:Y:S05]  /*27e0*/  LDSM.16.MT88.4 R100, [R29+UR6+0xc00] ;  /* 0x000c00061d64783b */ /* 0x000e2a0008004200 */
[----:B-1----:R-:W-:Y:S01]  /*27f0*/  HMMA.16816.F32 R124, R104, R126, R116 ;  /* 0x0000007e687c723c */ /* 0x002fe20000001874 */
[----:B------:R-:W1:Y:S04]  /*2800*/  LDSM.16.MT88.4 R104, [R9+UR6+0xc00] ;  /* 0x000c00060968783b */ /* 0x000e680008004200 */
[----:B------:R-:W-:-:S13]  /*2810*/  LDSM.16.MT88.4 R116, [R29+UR6+0x1000] ;  /* 0x001000061d74783b */ /* 0x000fda0008004200 */
[-C--:B----4-:R-:W-:Y:S01]  /*2820*/  HMMA.16816.F32 R112, R112, R120.reuse, R96 ;  /* 0x000000787070723c */ /* 0x090fe20000001860 */
[----:B------:R-:W2:Y:S05]  /*2830*/  LDSM.16.M88.4 R96, [R30+UR6+0x4080] ;  /* 0x004080061e60783b */ /* 0x000eaa0008000200 */
[----:B-----5:R-:W-:Y:S01]  /*2840*/  HMMA.16816.F32 R108, R108, R120, R124 ;  /* 0x000000786c6c723c */ /* 0x020fe2000000187c */
[----:B------:R-:W-:-:S15]  /*2850*/  LDSM.16.MT88.4 R124, [R29+UR6+0x1400] ;  /* 0x001400061d7c783b */ /* 0x000fde0008004200 */
[----:B------:R-:W-:-:S02]  /*2860*/  NOP ;  /* 0x0000000000007918 */ /* 0x000fc40000000000 */
[-C--:B0-----:R-:W-:Y:S01]  /*2870*/  HMMA.16816.F32 R100, R100, R122.reuse, R112 ;  /* 0x0000007a6464723c */ /* 0x081fe20000001870 */
[----:B------:R-:W0:Y:S05]  /*2880*/  LDSM.16.MT88.4 R112, [R9+UR6+0x1000] ;  /* 0x001000060970783b */ /* 0x000e2a0008004200 */
[----:B-1----:R-:W-:Y:S01]  /*2890*/  HMMA.16816.F32 R120, R104, R122, R108 ;  /* 0x0000007a6878723c */ /* 0x002fe2000000186c */
[----:B------:R-:W-:Y:S04]  /*28a0*/  LDSM.16.MT88.4 R104, [R29+UR6+0x1800] ;  /* 0x001800061d68783b */ /* 0x000fe80008004200 */
[----:B------:R-:W-:-:S13]  /*28b0*/  LDSM.16.M88.4 R108, [R28+UR6+0x4080] ;  /* 0x004080061c6c783b */ /* 0x000fda0008000200 */
[-C--:B--2---:R-:W-:Y:S01]  /*28c0*/  HMMA.16816.F32 R116, R116, R96.reuse, R100 ;  /* 0x000000607474723c */ /* 0x084fe20000001864 */
[----:B------:R-:W1:Y:S05]  /*28d0*/  LDSM.16.MT88.4 R100, [R9+UR6+0x1400] ;  /* 0x001400060964783b */ /* 0x000e6a0008004200 */
[----:B0-----:R-:W-:Y:S01]  /*28e0*/  HMMA.16816.F32 R112, R112, R96, R120 ;  /* 0x000000607070723c */ /* 0x001fe20000001878 */
[----:B------:R-:W-:-:S15]  /*28f0*/  LDSM.16.MT88.4 R120, [R29+UR6+0x1c00] ;  /* 0x001c00061d78783b */ /* 0x000fde0008004200 */
[----:B------:R-:W-:-:S02]  /*2900*/  NOP ;  /* 0x0000000000007918 */ /* 0x000fc40000000000 */
[-C--:B------:R-:W-:Y:S01]  /*2910*/  HMMA.16816.F32 R124, R124, R98.reuse, R116 ;  /* 0x000000627c7c723c */ /* 0x080fe20000001874 */
[----:B------:R-:W0:Y:S05]  /*2920*/  LDSM.16.MT88.4 R116, [R9+UR6+0x1800] ;  /* 0x001800060974783b */ /* 0x000e2a0008004200 */
[----:B-1----:R-:W-:Y:S01]  /*2930*/  HMMA.16816.F32 R100, R100, R98, R112 ;  /* 0x000000626464723c */ /* 0x002fe20000001870 */
[----:B------:R-:W1:Y:S04]  /*2940*/  LDSM.16.MT88.4 R96, [R9+UR6+0x1c00] ;  /* 0x001c00060960783b */ /* 0x000e680008004200 */
[----:B------:R-:W-:-:S13]  /*2950*/  LDSM.16.MT88.4 R112, [R29+UR6+0x2000] ;  /* 0x002000061d70783b */ /* 0x000fda0008004200 */
[-C--:B------:R-:W-:Y:S01]  /*2960*/  HMMA.16816.F32 R124, R104, R108.reuse, R124 ;  /* 0x0000006c687c723c */ /* 0x080fe2000000187c */
[----:B------:R-:W2:Y:S05]  /*2970*/  LDSM.16.M88.4 R104, [R30+UR6+0x4100] ;  /* 0x004100061e68783b */ /* 0x000eaa0008000200 */
[----:B0-----:R-:W-:Y:S01]  /*2980*/  HMMA.16816.F32 R100, R116, R108, R100 ;  /* 0x0000006c7464723c */ /* 0x001fe20000001864 */
[----:B------:R-:W-:-:S15]  /*2990*/  LDSM.16.MT88.4 R116, [R29+UR6+0x2400] ;  /* 0x002400061d74783b */ /* 0x000fde0008004200 */
[----:B------:R-:W-:-:S02]  /*29a0*/  NOP ;  /* 0x0000000000007918 */ /* 0x000fc40000000000 */
[-C--:B------:R-:W-:Y:S01]  /*29b0*/  HMMA.16816.F32 R124, R120, R110.reuse, R124 ;  /* 0x0000006e787c723c */ /* 0x080fe2000000187c */
[----:B------:R-:W0:Y:S05]  /*29c0*/  LDSM.16.MT88.4 R120, [R9+UR6+0x2000] ;  /* 0x002000060978783b */ /* 0x000e2a0008004200 */
[----:B-1----:R-:W-:Y:S01]  /*29d0*/  HMMA.16816.F32 R96, R96, R110, R100 ;  /* 0x0000006e6060723c */ /* 0x002fe20000001864 */
[----:B------:R-:W1:Y:S04]  /*29e0*/  LDSM.16.MT88.4 R108, [R9+UR6+0x2400] ;  /* 0x00240006096c783b */ /* 0x000e680008004200 */
[----:B------:R-:W-:-:S13]  /*29f0*/  LDSM.16.M88.4 R100, [R28+UR6+0x4100] ;  /* 0x004100061c64783b */ /* 0x000fda0008000200 */
[-C--:B--2---:R-:W-:Y:S01]  /*2a00*/  HMMA.16816.F32 R124, R112, R104.reuse, R124 ;  /* 0x00000068707c723c */ /* 0x084fe2000000187c */
[----:B------:R-:W2:Y:S05]  /*2a10*/  LDSM.16.MT88.4 R112, [R29+UR6+0x2800] ;  /* 0x002800061d70783b */ /* 0x000eaa0008004200 */
[----:B0-----:R-:W-:Y:S01]  /*2a20*/  HMMA.16816.F32 R96, R120, R104, R96 ;  /* 0x000000687860723c */ /* 0x001fe20000001860 */
[----:B------:R-:W0:-:S15]  /*2a30*/  LDSM.16.MT88.4 R120, [R9+UR6+0x2800] ;  /* 0x002800060978783b */ /* 0x000e1e0008004200 */
[----:B------:R-:W-:-:S02]  /*2a40*/  NOP ;  /* 0x0000000000007918 */ /* 0x000fc40000000000 */
[-C--:B------:R-:W-:Y:S01]  /*2a50*/  HMMA.16816.F32 R116, R116, R106.reuse, R124 ;  /* 0x0000006a7474723c */ /* 0x080fe2000000187c */
[----:B------:R-:W3:Y:S05]  /*2a60*/  LDSM.16.MT88.4 R124, [R29+UR6+0x2c00] ;  /* 0x002c00061d7c783b */ /* 0x000eea0008004200 */
        /* <DEDUP_REMOVED lines=8> */
[-C--:B---3--:R-:W-:Y:S01]  /*2af0*/  HMMA.16816.F32 R112, R124, R102.reuse, R112 ;  /* 0x000000667c70723c */ /* 0x088fe20000001870 */
        /* <DEDUP_REMOVED lines=12> */
[----:B------:R-:W1:-:S15]  /*2bc0*/  LDSM.16.MT88.4 R100, [R9+UR6+0x3c00] ;  /* 0x003c00060964783b */ /* 0x000e5e0008004200 */
[----:B------:R-:W-:-:S02]  /*2bd0*/  NOP ;  /* 0x0000000000007918 */ /* 0x000fc40000000000 */
[----:B--2---:R-:W-:Y:S01]  /*2be0*/  HMMA.16816.F32 R112, R116, R104, R112 ;  /* 0x000000687470723c */ /* 0x004fe20000001870 */
[----:B------:R-:W-:-:S05]  /*2bf0*/  LOP3.LUT R11, R11, 0x3, RZ, 0xc0, !PT ;  /* 0x000000030b0b7812 */ /* 0x000fca00078ec0ff */
[----:B0-----:R-:W-:Y:S01]  /*2c00*/  HMMA.16816.F32 R96, R120, R104, R96 ;  /* 0x000000687860723c */ /* 0x001fe20000001860 */
[----:B------:R-:W-:-:S15]  /*2c10*/  IMAD.SHL.U32 R28, R11, 0x2, RZ ;  /* 0x000000020b1c7824 */ /* 0x000fde00078e00ff */
[----:B------:R-:W-:-:S02]  /*2c20*/  NOP ;  /* 0x0000000000007918 */ /* 0x000fc40000000000 */
[----:B---3--:R-:W-:Y:S01]  /*2c30*/  HMMA.16816.F32 R112, R124, R106, R112 ;  /* 0x0000006a7c70723c */ /* 0x008fe20000001870 */
[----:B------:R-:W-:-:S04]  /*2c40*/  LEA.HI R28, R7, R28, RZ, 0x1e ;  /* 0x0000001c071c7211 */ /* 0x000fc800078ff0ff */
[----:B------:R-:W-:Y:S01]  /*2c50*/  IADD3 R7, P1, R28, UR4, RZ ;  /* 0x000000041c077c10 */ /* 0x000fe2000ff3e0ff */
[----:B-1----:R-:W-:Y:S04]  /*2c60*/  HMMA.16816.F32 R96, R100, R106, R96 ;  /* 0x0000006a6460723c */ /* 0x002fe80000001860 */
[----:B------:R-:W-:Y:S01]  /*2c70*/  IMAD.X R11, RZ, RZ, UR5, P1 ;  /* 0x00000005ff0b7e24 */ /* 0x000fe200088e06ff */
[CC--:B------:R-:W-:Y:S02]  /*2c80*/  ISETP.GT.U32.AND P2, PT, R7.reuse, R19.reuse, PT ;  /* 0x000000130700720c */ /* 0x0c0fe40003f44070 */
[----:B------:R-:W-:Y:S02]  /*2c90*/  ISETP.GE.U32.AND P1, PT, R7, R19, PT ;  /* 0x000000130700720c */ /* 0x000fe40003f26070 */
[----:B------:R-:W-:-:S09]  /*2ca0*/  ISETP.GT.U32.AND.EX P2, PT, R11, RZ, PT, P2 ;  /* 0x000000ff0b00720c */ /* 0x000fd20003f44120 */
[----:B------:R-:W-:Y:S01]  /*2cb0*/  FMUL R112, R112, UR9 ;  /* 0x0000000970707c20 */ /* 0x000fe20008400000 */
[----:B------:R-:W-:Y:S01]  /*2cc0*/  FMUL R28, R113, UR9 ;  /* 0x00000009711c7c20 */ /* 0x000fe20008400000 */
[----:B------:R-:W-:-:S03]  /*2cd0*/  ISETP.GE.U32.AND.EX P1, PT, R11, RZ, PT, P1 ;  /* 0x000000ff0b00720c */ /* 0x000fc60003f26110 */
[----:B------:R-:W-:Y:S02]  /*2ce0*/  FSEL R9, R112, -INF , !P2 ;  /* 0xff80000070097808 */ /* 0x000fe40005000000 */
[----:B------:R-:W-:Y:S02]  /*2cf0*/  FSEL R28, R28, -INF , !P1 ;  /* 0xff8000001c1c7808 */ /* 0x000fe40004800000 */
[CC--:B------:R-:W-:Y:S02]  /*2d00*/  ISETP.GT.U32.AND P2, PT, R7.reuse, R21.reuse, PT ;  /* 0x000000150700720c */ /* 0x0c0fe40003f44070 */
[C---:B------:R-:W-:Y:S02]  /*2d10*/  ISETP.GE.U32.AND P1, PT, R7.reuse, R21, PT ;  /* 0x000000150700720c */ /* 0x040fe40003f26070 */
[CC--:B------:R-:W-:Y:S02]  /*2d20*/  ISETP.GT.U32.AND P4, PT, R7.reuse, R22.reuse, PT ;  /* 0x000000160700720c */ /* 0x0c0fe40003f84070 */
[----:B------:R-:W-:Y:S01]  /*2d30*/  ISETP.GE.U32.AND P3, PT, R7, R22, PT ;  /* 0x000000160700720c */ /* 0x000fe20003f66070 */
[----:B------:R-:W-:Y:S01]  /*2d40*/  FMUL R96, R96, UR9 ;  /* 0x0000000960607c20 */ /* 0x000fe20008400000 */
[----:B------:R-:W-:Y:S01]  /*2d50*/  FMUL R97, R97, UR9 ;  /* 0x0000000961617c20 */ /* 0x000fe20008400000 */
[C---:B------:R-:W-:Y:S01]  /*2d60*/  ISETP.GT.U32.AND.EX P2, PT, R11.reuse, RZ, PT, P2 ;  /* 0x000000ff0b00720c */ /* 0x040fe20003f44120 */
[----:B------:R-:W-:Y:S01]  /*2d70*/  FMUL R114, R114, UR9 ;  /* 0x0000000972727c20 */ /* 0x000fe20008400000 */
[----:B------:R-:W-:Y:S01]  /*2d80*/  ISETP.GE.U32.AND.EX P1, PT, R11, RZ, PT, P1 ;  /* 0x000000ff0b00720c */ /* 0x000fe20003f26110 */
[----:B------:R-:W-:Y:S01]  /*2d90*/  FMUL R115, R115, UR9 ;  /* 0x0000000973737c20 */ /* 0x000fe20008400000 */
[----:B------:R-:W-:-:S02]  /*2da0*/  ISETP.GT.U32.AND.EX P4, PT, R11, RZ, PT, P4 ;  /* 0x000000ff0b00720c */ /* 0x000fc40003f84140 */
[----:B------:R-:W-:Y:S02]  /*2db0*/  ISETP.GE.U32.AND.EX P3, PT, R11, RZ, PT, P3 ;  /* 0x000000ff0b00720c */ /* 0x000fe40003f66130 */
[----:B------:R-:W-:Y:S02]  /*2dc0*/  FSEL R106, R96, -INF , !P2 ;  /* 0xff800000606a7808 */ /* 0x000fe40005000000 */
[----:B------:R-:W-:Y:S02]  /*2dd0*/  FSEL R101, R97, -INF , !P1 ;  /* 0xff80000061657808 */ /* 0x000fe40004800000 */
[----:B------:R-:W-:Y:S02]  /*2de0*/  FSEL R114, R114, -INF , !P4 ;  /* 0xff80000072727808 */ /* 0x000fe40006000000 */
[----:B------:R-:W-:Y:S02]  /*2df0*/  FSEL R115, R115, -INF , !P3 ;  /* 0xff80000073737808 */ /* 0x000fe40005800000 */
[----:B------:R-:W-:-:S02]  /*2e00*/  ISETP.GT.U32.AND P4, PT, R7, R20, PT ;  /* 0x000000140700720c */ /* 0x000fc40003f84070 */
[----:B------:R-:W-:Y:S02]  /*2e10*/  ISETP.GE.U32.AND P3, PT, R7, R20, PT ;  /* 0x000000140700720c */ /* 0x000fe40003f66070 */
[----:B------:R-:W-:Y:S01]  /*2e20*/  FMNMX R29, R106, R101, !PT ;  /* 0x000000656a1d7209 */ /* 0x000fe20007800000 */
[----:B------:R-:W-:Y:S01]  /*2e30*/  FMUL R98, R98, UR9 ;  /* 0x0000000962627c20 */ /* 0x000fe20008400000 */
[----:B------:R-:W-:Y:S01]  /*2e40*/  FMUL R99, R99, UR9 ;  /* 0x0000000963637c20 */ /* 0x000fe20008400000 */
[C---:B------:R-:W-:Y:S02]  /*2e50*/  ISETP.GT.U32.AND.EX P4, PT, R11.reuse, RZ, PT, P4 ;  /* 0x000000ff0b00720c */ /* 0x040fe40003f84140 */
[----:B------:R-:W-:Y:S01]  /*2e60*/  ISETP.GE.U32.AND.EX P3, PT, R11, RZ, PT, P3 ;  /* 0x000000ff0b00720c */ /* 0x000fe20003f66130 */
[----:B------:R-:W0:Y:S01]  /*2e70*/  SHFL.BFLY PT, R102, R29, 0x2, 0x1f ;  /* 0x0c401f001d667f89 */ /* 0x000e2200000e0000 */
[----:B------:R-:W-:Y:S02]  /*2e80*/  FMNMX R7, R9, R28, !PT ;  /* 0x0000001c09077209 */ /* 0x000fe40007800000 */
[----:B------:R-:W-:-:S02]  /*2e90*/  FSEL R103, R98, -INF , !P4 ;  /* 0xff80000062677808 */ /* 0x000fc40006000000 */
[----:B------:R-:W-:Y:S01]  /*2ea0*/  FSEL R100, R99, -INF , !P3 ;  /* 0xff80000063647808 */ /* 0x000fe20005800000 */
[----:B------:R-:W1:Y:S01]  /*2eb0*/  SHFL.BFLY PT, R96, R7, 0x2, 0x1f ;  /* 0x0c401f0007607f89 */ /* 0x000e6200000e0000 */
[----:B------:R-:W-:Y:S02]  /*2ec0*/  FMNMX R11, R114, R115, !PT ;  /* 0x00000073720b7209 */ /* 0x000fe40007800000 */
[----:B------:R-:W-:-:S03]  /*2ed0*/  FMNMX R30, R103, R100, !PT ;  /* 0x00000064671e7209 */ /* 0x000fc60007800000 */
[----:B------:R-:W2:Y:S04]  /*2ee0*/  SHFL.BFLY PT, R98, R11, 0x2, 0x1f ;  /* 0x0c401f000b627f89 */ /* 0x000ea800000e0000 */
[----:B------:R-:W3:Y:S01]  /*2ef0*/  SHFL.BFLY PT, R31, R30, 0x2, 0x1f ;  /* 0x0c401f001e1f7f89 */ /* 0x000ee200000e0000 */
[----:B------:R-:W4:Y:S01]  /*2f00*/  S2R R236, SR_TID.X ;  /* 0x0000000000ec7919 */ /* 0x000f220000002100 */
[----:B0-----:R-:W-:Y:S02]  /*2f10*/  FMNMX R102, R29, R102, !PT ;  /* 0x000000661d667209 */ /* 0x001fe40007800000 */
[----:B-1----:R-:W-:-:S03]  /*2f20*/  FMNMX R96, R7, R96, !PT ;  /* 0x0000006007607209 */ /* 0x002fc60007800000 */
[----:B------:R-:W0:Y:S01]  /*2f30*/  SHFL.BFLY PT, R7, R102, 0x1, 0x1f ;  /* 0x0c201f0066077f89 */ /* 0x000e2200000e0000 */
[----:B--2---:R-:W-:Y:S02]  /*2f40*/  FMNMX R98, R11, R98, !PT ;  /* 0x000000620b627209 */ /* 0x004fe40007800000 */
[----:B---3--:R-:W-:-:S03]  /*2f50*/  FMNMX R99, R30, R31, !PT ;  /* 0x0000001f1e637209 */ /* 0x008fc60007800000 */
[----:B------:R-:W-:Y:S04]  /*2f60*/  SHFL.BFLY PT, R97, R98, 0x1, 0x1f ;  /* 0x0c201f0062617f89 */ /* 0x000fe800000e0000 */
[----:B------:R-:W1:Y:S04]  /*2f70*/  SHFL.BFLY PT, R31, R96, 0x1, 0x1f ;  /* 0x0c201f00601f7f89 */ /* 0x000e6800000e0000 */
[----:B------:R-:W2:Y:S01]  /*2f80*/  SHFL.BFLY PT, R104, R99, 0x1, 0x1f ;  /* 0x0c201f0063687f89 */ /* 0x000ea200000e0000 */
[----:B----4-:R-:W-:Y:S02]  /*2f90*/  LOP3.LUT R234, R236, 0x1c, RZ, 0xc0, !PT ;  /* 0x0000001cecea7812 */ /* 0x010fe400078ec0ff */
[----:B------:R-:W-:-:S02]  /*2fa0*/  SHF.R.U32.HI R11, RZ, 0x3, R236 ;  /* 0x00000003ff0b7819 */ /* 0x000fc400000116ec */
[----:B0-----:R-:W-:Y:S02]  /*2fb0*/  FMNMX R112, R102, R7, !PT ;  /* 0x0000000766707209 */ /* 0x001fe40007800000 */
[C---:B------:R-:W-:Y:S02]  /*2fc0*/  LEA.HI R118, R234.reuse, 0x8, RZ, 0x1e ;  /* 0x00000008ea767811 */ /* 0x040fe400078ff0ff */
[C---:B------:R-:W-:Y:S02]  /*2fd0*/  LEA.HI R7, R234.reuse, 0x10, RZ, 0x1e ;  /* 0x00000010ea077811 */ /* 0x040fe400078ff0ff */
[C---:B------:R-:W-:Y:S02]  /*2fe0*/  LEA.HI R237, R234.reuse, 0x18, RZ, 0x1e ;  /* 0x00000018eaed7811 */ /* 0x040fe400078ff0ff */
[----:B------:R-:W-:Y:S02]  /*2ff0*/  LOP3.LUT R11, R11, 0xc, RZ, 0xc0, !PT ;  /* 0x0000000c0b0b7812 */ /* 0x000fe400078ec0ff */
[----:B------:R-:W-:Y:S01]  /*3000*/  LEA R234, R234, UR6, 0x2 ;  /* 0x00000006eaea7c11 */ /* 0x000fe2000f8e10ff */
[----:B------:R-:W-:Y:S01]  /*3010*/  BAR.SYNC.DEFER_BLOCKING 0x0 ;  /* 0x0000000000007b1d */ /* 0x000fe20000010000 */
[----:B------:R-:W-:-:S02]  /*3020*/  LEA R118, R118, UR6, 0x4 ;  /* 0x0000000676767c11 */ /* 0x000fc4000f8e20ff */
[----:B------:R-:W-:Y:S01]  /*3030*/  LEA R7, R7, UR6, 0x4 ;  /* 0x0000000607077c11 */ /* 0x000fe2000f8e20ff */
[----:B------:R-:W-:Y:S01]  /*3040*/  IMAD.IADD R29, R234, 0x1, R11 ;  /* 0x00000001ea1d7824 */ /* 0x000fe200078e020b */
[----:B------:R-:W-:Y:S02]  /*3050*/  LEA R237, R237, UR6, 0x4 ;  /* 0x00000006eded7c11 */ /* 0x000fe4000f8e20ff */
[----:B-1----:R-:W-:Y:S01]  /*3060*/  FMNMX R108, R96, R31, !PT ;  /* 0x0000001f606c7209 */ /* 0x002fe20007800000 */
[C---:B------:R-:W-:Y:S01]  /*3070*/  IMAD.IADD R31, R11.reuse, 0x1, R118 ;  /* 0x000000010b1f7824 */ /* 0x040fe200078e0276 */
[----:B------:R-:W-:Y:S01]  /*3080*/  FMNMX R110, R98, R97, !PT ;  /* 0x00000061626e7209 */ /* 0x000fe20007800000 */
[----:B------:R-:W-:Y:S01]  /*3090*/  IMAD.IADD R97, R11, 0x1, R7 ;  /* 0x000000010b617824 */ /* 0x000fe200078e0207 */
[----:B--2---:R-:W-:Y:S02]  /*30a0*/  FMNMX R105, R99, R104, !PT ;  /* 0x0000006863697209 */ /* 0x004fe40007800000 */
[----:B------:R-:W-:Y:S01]  /*30b0*/  IADD3 R96, R11, R237, RZ ;  /* 0x000000ed0b607210 */ /* 0x000fe20007ffe0ff */
[----:B------:R-:W-:Y:S04]  /*30c0*/  @P0 STS [R29+0x4000], R108 ;  /* 0x0040006c1d000388 */ /* 0x000fe80000000800 */
[----:B------:R-:W-:Y:S04]  /*30d0*/  @P0 STS [R31+0x4000], R110 ;  /* 0x0040006e1f000388 */ /* 0x000fe80000000800 */
[----:B------:R-:W-:Y:S04]  /*30e0*/  @P0 STS [R97+0x4000], R112 ;  /* 0x0040007061000388 */ /* 0x000fe80000000800 */
[----:B------:R-:W-:Y:S01]  /*30f0*/  @P0 STS [R96+0x4000], R105 ;  /* 0x0040006960000388 */ /* 0x000fe20000000800 */
[----:B------:R-:W-:Y:S01]  /*3100*/  LEA R98, R3, UR6, 0x2 ;  /* 0x0000000603627c11 */ /* 0x000fe2000f8e10ff */
[----:B------:R-:W-:Y:S06]  /*3110*/  BAR.SYNC.DEFER_BLOCKING 0x0 ;  /* 0x0000000000007b1d */ /* 0x000fec0000010000 */
[----:B------:R-:W0:Y:S04]  /*3120*/  @!P6 LDS R25, [R98+0x4000] ;  /* 0x004000006219e984 */ /* 0x000e280000000800 */
[----:B0-----:R-:W0:Y:S02]  /*3130*/  SHFL.BFLY PT, R30, R25, 0x2, 0x1f ;  /* 0x0c401f00191e7f89 */ /* 0x001e2400000e0000 */
[----:B0-----:R-:W-:-:S05]  /*3140*/  FMNMX R30, R25, R30, !PT ;  /* 0x0000001e191e7209 */ /* 0x001fca0007800000 */
[----:B------:R-:W0:Y:S02]  /*3150*/  SHFL.BFLY PT, R11, R30, 0x1, 0x1f ;  /* 0x0c201f001e0b7f89 */ /* 0x000e2400000e0000 */
[----:B0-----:R-:W-:-:S05]  /*3160*/  FMNMX R11, R30, R11, !PT ;  /* 0x0000000b1e0b7209 */ /* 0x001fca0007800000 */
[----:B------:R-:W-:Y:S01]  /*3170*/  @P0 STS [R98+0x4000], R11 ;  /* 0x0040000b62000388 */ /* 0x000fe20000000800 */
[----:B------:R-:W-:Y:S06]  /*3180*/  BAR.SYNC.DEFER_BLOCKING 0x0 ;  /* 0x0000000000007b1d */ /* 0x000fec0000010000 */
[----:B------:R-:W0:Y:S04]  /*3190*/  LDS R123, [R118+0x4000] ;  /* 0x00400000767b7984 */ /* 0x000e280000000800 */
[----:B------:R-:W1:Y:S04]  /*31a0*/  LDS R125, [R234+0x4000] ;  /* 0x00400000ea7d7984 */ /* 0x000e680000000800 */
[----:B------:R-:W2:Y:S04]  /*31b0*/  LDS R121, [R7+0x4000] ;  /* 0x0040000007797984 */ /* 0x000ea80000000800 */
[----:B------:R-:W3:Y:S01]  /*31c0*/  LDS R119, [R237+0x4000] ;  /* 0x00400000ed777984 */ /* 0x000ee20000000800 */
[----:B0-----:R-:W-:-:S02]  /*31d0*/  FMNMX R123, R123, R14, !PT ;  /* 0x0000000e7b7b7209 */ /* 0x001fc40007800000 */
[----:B-1----:R-:W-:-:S03]  /*31e0*/  FMNMX R125, R125, R8, !PT ;  /* 0x000000087d7d7209 */ /* 0x002fc60007800000 */
[----:B------:R-:W-:Y:S01]  /*31f0*/  FADD R99, R114, -R123 ;  /* 0x8000007b72637221 */ /* 0x000fe20000000000 */
[----:B--2---:R-:W-:-:S03]  /*3200*/  FMNMX R121, R121, R10, !PT ;  /* 0x0000000a79797209 */ /* 0x004fc60007800000 */
[----:B------:R-:W-:Y:S01]  /*3210*/  FMUL R105, R99, 1.4426950216293334961 ;  /* 0x3fb8aa3b63697820 */ /* 0x000fe20000400000 */
[----:B------:R-:W-:Y:S01]  /*3220*/  FADD R9, R9, -R125 ;  /* 0x8000007d09097221 */ /* 0x000fe20000000000 */
[----:B---3--:R-:W-:Y:S01]  /*3230*/  FMNMX R119, R119, R12, !PT ;  /* 0x0000000c77777209 */ /* 0x008fe20007800000 */
[----:B------:R-:W-:Y:S01]  /*3240*/  FADD R99, R101, -R121 ;  /* 0x8000007965637221 */ /* 0x000fe20000000000 */
[----:B------:R-:W-:Y:S01]  /*3250*/  FADD R28, R28, -R125 ;  /* 0x8000007d1c1c7221 */ /* 0x000fe20000000000 */
[----:B------:R-:W-:Y:S01]  /*3260*/  FADD R30, R115, -R123 ;  /* 0x8000007b731e7221 */ /* 0x000fe20000000000 */
[----:B------:R-:W-:Y:S01]  /*3270*/  FADD R11, R106, -R121 ;  /* 0x800000796a0b7221 */ /* 0x000fe20000000000 */
[----:B------:R-:W-:Y:S01]  /*3280*/  FMUL R104, R9, 1.4426950216293334961 ;  /* 0x3fb8aa3b09687820 */ /* 0x000fe20000400000 */
[--C-:B------:R-:W-:Y:S01]  /*3290*/  FADD R100, R100, -R119.reuse ;  /* 0x8000007764647221 */ /* 0x100fe20000000000 */
[----:B------:R-:W-:Y:S01]  /*32a0*/  FMUL R106, R99, 1.4426950216293334961 ;  /* 0x3fb8aa3b636a7820 */ /* 0x000fe20000400000 */
[----:B------:R-:W-:Y:S01]  /*32b0*/  FMUL R9, R28, 1.4426950216293334961 ;  /* 0x3fb8aa3b1c097820 */ /* 0x000fe20000400000 */
[----:B------:R-:W-:Y:S01]  /*32c0*/  FMUL R30, R30, 1.4426950216293334961 ;  /* 0x3fb8aa3b1e1e7820 */ /* 0x000fe20000400000 */
[----:B------:R-:W-:Y:S01]  /*32d0*/  FADD R99, R103, -R119 ;  /* 0x8000007767637221 */ /* 0x000fe20000000000 */
[----:B------:R-:W-:Y:S01]  /*32e0*/  FMUL R11, R11, 1.4426950216293334961 ;  /* 0x3fb8aa3b0b0b7820 */ /* 0x000fe20000400000 */
[----:B------:R-:W-:Y:S01]  /*32f0*/  FMUL R28, R100, 1.4426950216293334961 ;  /* 0x3fb8aa3b641c7820 */ /* 0x000fe20000400000 */
[----:B------:R-:W-:Y:S01]  /*3300*/  MUFU.EX2 R104, R104 ;  /* 0x0000006800687308 */ /* 0x000fe20000000800 */
[----:B------:R-:W-:-:S07]  /*3310*/  FMUL R99, R99, 1.4426950216293334961 ;  /* 0x3fb8aa3b63637820 */ /* 0x000fce0000400000 */
[----:B------:R-:W0:Y:S08]  /*3320*/  MUFU.EX2 R9, R9 ;  /* 0x0000000900097308 */ /* 0x000e300000000800 */
[----:B------:R-:W-:Y:S08]  /*3330*/  MUFU.EX2 R105, R105 ;  /* 0x0000006900697308 */ /* 0x000ff00000000800 */
[----:B------:R-:W1:Y:S08]  /*3340*/  MUFU.EX2 R30, R30 ;  /* 0x0000001e001e7308 */ /* 0x000e700000000800 */
[----:B------:R-:W-:Y:S08]  /*3350*/  MUFU.EX2 R11, R11 ;  /* 0x0000000b000b7308 */ /* 0x000ff00000000800 */
[----:B------:R-:W2:Y:S08]  /*3360*/  MUFU.EX2 R106, R106 ;  /* 0x0000006a006a7308 */ /* 0x000eb00000000800 */
[----:B------:R2:W-:Y:S08]  /*3370*/  MUFU.EX2 R107, R99 ;  /* 0x00000063006b7308 */ /* 0x0005f00000000800 */
[----:B------:R-:W3:Y:S01]  /*3380*/  MUFU.EX2 R28, R28 ;  /* 0x0000001c001c7308 */ /* 0x000ee20000000800 */
[----:B0-----:R-:W-:Y:S01]  /*3390*/  FADD R100, R104, R9 ;  /* 0x0000000968647221 */ /* 0x001fe20000000000 */
[----:B-1----:R-:W-:Y:S01]  /*33a0*/  FADD R101, R105, R30 ;  /* 0x0000001e69657221 */ /* 0x002fe20000000000 */
[----:B--2---:R-:W-:-:S03]  /*33b0*/  FADD R99, R11, R106 ;  /* 0x0000006a0b637221 */ /* 0x004fc60000000000 */
[----:B------:R-:W0:Y:S04]  /*33c0*/  SHFL.BFLY PT, R103, R100, 0x2, 0x1f ;  /* 0x0c401f0064677f89 */ /* 0x000e2800000e0000 */
[----:B------:R-:W1:Y:S01]  /*33d0*/  SHFL.BFLY PT, R108, R101, 0x2, 0x1f ;  /* 0x0c401f00656c7f89 */ /* 0x000e6200000e0000 */
[----:B---3--:R-:W-:-:S03]  /*33e0*/  FADD R102, R107, R28 ;  /* 0x0000001c6b667221 */ /* 0x008fc60000000000 */
[----:B------:R-:W2:Y:S04]  /*33f0*/  SHFL.BFLY PT, R110, R99, 0x2, 0x1f ;  /* 0x0c401f00636e7f89 */ /* 0x000ea800000e0000 */
[----:B------:R-:W3:Y:S01]  /*3400*/  SHFL.BFLY PT, R113, R102, 0x2, 0x1f ;  /* 0x0c401f0066717f89 */ /* 0x000ee200000e0000 */
[----:B0-----:R-:W-:Y:S01]  /*3410*/  FADD R103, R100, R103 ;  /* 0x0000006764677221 */ /* 0x001fe20000000000 */
[----:B-1----:R-:W-:-:S04]  /*3420*/  FADD R109, R101, R108 ;  /* 0x0000006c656d7221 */ /* 0x002fc80000000000 */
[----:B------:R-:W0:Y:S01]  /*3430*/  SHFL.BFLY PT, R108, R103, 0x1, 0x1f ;  /* 0x0c201f00676c7f89 */ /* 0x000e2200000e0000 */
[----:B--2---:R-:W-:Y:S01]  /*3440*/  FADD R111, R99, R110 ;  /* 0x0000006e636f7221 */ /* 0x004fe20000000000 */
[----:B---3--:R-:W-:Y:S02]  /*3450*/  FADD R113, R102, R113 ;  /* 0x0000007166717221 */ /* 0x008fe40000000000 */
[----:B------:R-:W1:Y:S04]  /*3460*/  SHFL.BFLY PT, R110, R109, 0x1, 0x1f ;  /* 0x0c201f006d6e7f89 */ /* 0x000e6800000e0000 */
[----:B------:R-:W2:Y:S04]  /*3470*/  SHFL.BFLY PT, R112, R111, 0x1, 0x1f ;  /* 0x0c201f006f707f89 */ /* 0x000ea800000e0000 */
[----:B------:R-:W3:Y:S01]  /*3480*/  SHFL.BFLY PT, R100, R113, 0x1, 0x1f ;  /* 0x0c201f0071647f89 */ /* 0x000ee200000e0000 */
[----:B0-----:R-:W-:Y:S01]  /*3490*/  FADD R108, R103, R108 ;  /* 0x0000006c676c7221 */ /* 0x001fe20000000000 */
[----:B------:R-:W-:Y:S01]  /*34a0*/  BAR.SYNC.DEFER_BLOCKING 0x0 ;  /* 0x0000000000007b1d */ /* 0x000fe20000010000 */
[----:B-1----:R-:W-:Y:S01]  /*34b0*/  FADD R110, R109, R110 ;  /* 0x0000006e6d6e7221 */ /* 0x002fe20000000000 */
[----:B--2---:R-:W-:Y:S01]  /*34c0*/  FADD R112, R111, R112 ;  /* 0x000000706f707221 */ /* 0x004fe20000000000 */
[----:B---3--:R-:W-:-:S03]  /*34d0*/  FADD R101, R113, R100 ;  /* 0x0000006471657221 */ /* 0x008fc60000000000 */
[----:B------:R-:W-:Y:S04]  /*34e0*/  @P0 STS [R29+0x4000], R108 ;  /* 0x0040006c1d000388 */ /* 0x000fe80000000800 */
[----:B------:R-:W-:Y:S04]  /*34f0*/  @P0 STS [R31+0x4000], R110 ;  /* 0x0040006e1f000388 */ /* 0x000fe80000000800 */
[----:B------:R-:W-:Y:S04]  /*3500*/  @P0 STS [R97+0x4000], R112 ;  /* 0x0040007061000388 */ /* 0x000fe80000000800 */
[----:B------:R-:W-:Y:S01]  /*3510*/  @P0 STS [R96+0x4000], R101 ;  /* 0x0040006560000388 */ /* 0x000fe20000000800 */
[----:B------:R-:W-:Y:S06]  /*3520*/  BAR.SYNC.DEFER_BLOCKING 0x0 ;  /* 0x0000000000007b1d */ /* 0x000fec0000010000 */
[----:B------:R-:W0:Y:S04]  /*3530*/  @!P6 LDS R23, [R98+0x4000] ;  /* 0x004000006217e984 */ /* 0x000e280000000800 */
[----:B0-----:R-:W0:Y:S02]  /*3540*/  SHFL.BFLY PT, R100, R23, 0x2, 0x1f ;  /* 0x0c401f0017647f89 */ /* 0x001e2400000e0000 */
[----:B0-----:R-:W-:-:S05]  /*3550*/  FADD R100, R23, R100 ;  /* 0x0000006417647221 */ /* 0x001fca0000000000 */
[----:B------:R-:W0:Y:S02]  /*3560*/  SHFL.BFLY PT, R99, R100, 0x1, 0x1f ;  /* 0x0c201f0064637f89 */ /* 0x000e2400000e0000 */
[----:B0-----:R-:W-:-:S05]  /*3570*/  FADD R99, R100, R99 ;  /* 0x0000006364637221 */ /* 0x001fca0000000000 */
[----:B------:R0:W-:Y:S01]  /*3580*/  @P0 STS [R98+0x4000], R99 ;  /* 0x0040006362000388 */ /* 0x0001e20000000800 */
[----:B------:R-:W-:Y:S01]  /*3590*/  BAR.SYNC.DEFER_BLOCKING 0x0 ;  /* 0x0000000000007b1d */ /* 0x000fe20000010000 */
[----:B------:R-:W-:-:S04]  /*35a0*/  IMAD.WIDE R114, R6, 0x2, R152 ;  /* 0x0000000206727825 */ /* 0x000fc800078e0298 */
[----:B------:R-:W-:-:S04]  /*35b0*/  IMAD.WIDE R112, R6, 0x2, R150 ;  /* 0x0000000206707825 */ /* 0x000fc800078e0296 */
[----:B------:R-:W-:-:S04]  /*35c0*/  IMAD.WIDE R224, R6, 0x2, R158 ;  /* 0x0000000206e07825 */ /* 0x000fc800078e029e */
[----:B------:R-:W-:-:S04]  /*35d0*/  IMAD.WIDE R126, R6, 0x2, R156 ;  /* 0x00000002067e7825 */ /* 0x000fc800078e029c */
[----:B------:R-:W-:-:S04]  /*35e0*/  IMAD.WIDE R110, R6, 0x2, R148 ;  /* 0x00000002066e7825 */ /* 0x000fc800078e0294 */
[C---:B------:R-:W-:Y:S01]  /*35f0*/  IMAD.WIDE R108, R6.reuse, 0x2, R146 ;  /* 0x00000002066c7825 */ /* 0x040fe200078e0292 */
[----:B------:R1:W2:Y:S03]  /*3600*/  LDG.E.U16 R97, desc[UR10][R114.64] ;  /* 0x0000000a72617981 */ /* 0x0002a6000c1e1500 */
[C---:B------:R-:W-:Y:S01]  /*3610*/  IMAD.WIDE R102, R6.reuse, 0x2, R144 ;  /* 0x0000000206667825 */ /* 0x040fe200078e0290 */
[----:B------:R3:W4:Y:S03]  /*3620*/  LDG.E.U16 R120, desc[UR10][R112.64] ;  /* 0x0000000a70787981 */ /* 0x000726000c1e1500 */
[C---:B------:R-:W-:Y:S01]  /*3630*/  IMAD.WIDE R100, R6.reuse, 0x2, R142 ;  /* 0x0000000206647825 */ /* 0x040fe200078e028e */
[----:B------:R5:W4:Y:S03]  /*3640*/  LDG.E.U16 R29, desc[UR10][R224.64] ;  /* 0x0000000ae01d7981 */ /* 0x000b26000c1e1500 */
[C---:B0-----:R-:W-:Y:S01]  /*3650*/  IMAD.WIDE R98, R6.reuse, 0x2, R140 ;  /* 0x0000000206627825 */ /* 0x041fe200078e028c */
[----:B------:R0:W4:Y:S03]  /*3660*/  LDG.E.U16 R31, desc[UR10][R126.64] ;  /* 0x0000000a7e1f7981 */ /* 0x000126000c1e1500 */
[C---:B-1----:R-:W-:Y:S01]  /*3670*/  IMAD.WIDE R114, R6.reuse, 0x2, R132 ;  /* 0x0000000206727825 */ /* 0x042fe200078e0284 */
[----:B------:R-:W4:Y:S03]  /*3680*/  LDG.E.U16 R122, desc[UR10][R110.64] ;  /* 0x0000000a6e7a7981 */ /* 0x000f26000c1e1500 */
[C---:B---3--:R-:W-:Y:S01]  /*3690*/  IMAD.WIDE R112, R6.reuse, 0x2, R130 ;  /* 0x0000000206707825 */ /* 0x048fe200078e0282 */
[----:B------:R1:W3:Y:S03]  /*36a0*/  LDG.E.U16 R124, desc[UR10][R108.64] ;  /* 0x0000000a6c7c7981 */ /* 0x0002e6000c1e1500 */
[C---:B------:R-:W-:Y:S01]  /*36b0*/  IMAD.WIDE R116, R6.reuse, 0x2, R154 ;  /* 0x0000000206747825 */ /* 0x040fe200078e029a */
[----:B------:R1:W3:Y:S03]  /*36c0*/  LDG.E.U16 R226, desc[UR10][R102.64] ;  /* 0x0000000a66e27981 */ /* 0x0002e6000c1e1500 */
[C---:B-----5:R-:W-:Y:S01]  /*36d0*/  IMAD.WIDE R224, R6.reuse, 0x2, R138 ;  /* 0x0000000206e07825 */ /* 0x060fe200078e028a */
[----:B------:R5:W3:Y:S03]  /*36e0*/  LDG.E.U16 R227, desc[UR10][R100.64] ;  /* 0x0000000a64e37981 */ /* 0x000ae6000c1e1500 */
[C---:B0-----:R-:W-:Y:S01]  /*36f0*/  IMAD.WIDE R126, R6.reuse, 0x2, R136 ;  /* 0x00000002067e7825 */ /* 0x041fe200078e0288 */
[----:B------:R0:W3:Y:S03]  /*3700*/  LDG.E.U16 R228, desc[UR10][R98.64] ;  /* 0x0000000a62e47981 */ /* 0x0000e6000c1e1500 */
[C---:B-1----:R-:W-:Y:S01]  /*3710*/  IMAD.WIDE R108, R6.reuse, 0x2, R36 ;  /* 0x00000002066c7825 */ /* 0x042fe200078e0224 */
[----:B------:R-:W3:Y:S03]  /*3720*/  LDG.E.U16 R232, desc[UR10][R114.64] ;  /* 0x0000000a72e87981 */ /* 0x000ee6000c1e1500 */
[C---:B------:R-:W-:Y:S01]  /*3730*/  IMAD.WIDE R102, R6.reuse, 0x2, R34 ;  /* 0x0000000206667825 */ /* 0x040fe200078e0222 */
[----:B------:R1:W3:Y:S03]  /*3740*/  LDG.E.U16 R233, desc[UR10][R112.64] ;  /* 0x0000000a70e97981 */ /* 0x0002e6000c1e1500 */
[C---:B-----5:R-:W-:Y:S01]  /*3750*/  IMAD.WIDE R100, R6.reuse, 0x2, R32 ;  /* 0x0000000206647825 */ /* 0x060fe200078e0220 */
[----:B------:R5:W3:Y:S03]  /*3760*/  LDG.E.U16 R96, desc[UR10][R116.64] ;  /* 0x0000000a74607981 */ /* 0x000ae6000c1e1500 */
[C---:B0-----:R-:W-:Y:S01]  /*3770*/  IMAD.WIDE R98, R6.reuse, 0x2, R128 ;  /* 0x0000000206627825 */ /* 0x041fe200078e0280 */
[----:B------:R-:W3:Y:S03]  /*3780*/  LDG.E.U16 R229, desc[UR10][R224.64] ;  /* 0x0000000ae0e57981 */ /* 0x000ee6000c1e1500 */
[C---:B------:R-:W-:Y:S01]  /*3790*/  IMAD.WIDE R110, R6.reuse, 0x2, R38 ;  /* 0x00000002066e7825 */ /* 0x040fe200078e0226 */
[----:B------:R0:W3:Y:S03]  /*37a0*/  LDG.E.U16 R230, desc[UR10][R126.64] ;  /* 0x0000000a7ee67981 */ /* 0x0000e6000c1e1500 */
[C---:B-1----:R-:W-:Y:S01]  /*37b0*/  IMAD.WIDE R112, R6.reuse, 0x2, R40 ;  /* 0x0000000206707825 */ /* 0x042fe200078e0228 */
[----:B------:R1:W3:Y:S03]  /*37c0*/  LDG.E.U16 R235, desc[UR10][R98.64] ;  /* 0x0000000a62eb7981 */ /* 0x0002e6000c1e1500 */
[C---:B------:R-:W-:Y:S01]  /*37d0*/  IMAD.WIDE R114, R6.reuse, 0x2, R42 ;  /* 0x0000000206727825 */ /* 0x040fe200078e022a */
[----:B------:R1:W3:Y:S03]  /*37e0*/  LDG.E.U16 R238, desc[UR10][R100.64] ;  /* 0x0000000a64ee7981 */ /* 0x0002e6000c1e1500 */
[C---:B-----5:R-:W-:Y:S01]  /*37f0*/  IMAD.WIDE R116, R6.reuse, 0x2, R134 ;  /* 0x0000000206747825 */ /* 0x060fe200078e0286 */
[----:B------:R5:W3:Y:S03]  /*3800*/  LDG.E.U16 R239, desc[UR10][R102.64] ;  /* 0x0000000a66ef7981 */ /* 0x000ae6000c1e1500 */
[C---:B0-----:R-:W-:Y:S01]  /*3810*/  IMAD.WIDE R126, R6.reuse, 0x2, R46 ;  /* 0x00000002067e7825 */ /* 0x041fe200078e022e */
[----:B------:R0:W3:Y:S03]  /*3820*/  LDG.E.U16 R240, desc[UR10][R108.64] ;  /* 0x0000000a6cf07981 */ /* 0x0000e6000c1e1500 */
        /* <DEDUP_REMOVED lines=9> */
[----:B------:R-:W3:Y:S03]  /*38c0*/  LDG.E.U16 R127, desc[UR10][R126.64] ;  /* 0x0000000a7e7f7981 */ /* 0x000ee6000c1e1500 */
[C---:B------:R-:W-:Y:S01]  /*38d0*/  IMAD.WIDE R110, R6.reuse, 0x2, R58 ;  /* 0x00000002066e7825 */ /* 0x040fe200078e023a */
[----:B------:R-:W3:Y:S03]  /*38e0*/  LDG.E.U16 R224, desc[UR10][R224.64] ;  /* 0x0000000ae0e07981 */ /* 0x000ee6000c1e1500 */
[C---:B-1----:R-:W-:Y:S01]  /*38f0*/  IMAD.WIDE R112, R6.reuse, 0x2, R60 ;  /* 0x0000000206707825 */ /* 0x042fe200078e023c */
[----:B------:R-:W3:Y:S03]  /*3900*/  LDG.E.U16 R98, desc[UR10][R98.64] ;  /* 0x0000000a62627981 */ /* 0x000ee6000c1e1500 */
[C---:B------:R-:W-:Y:S01]  /*3910*/  IMAD.WIDE R114, R6.reuse, 0x2, R62 ;  /* 0x0000000206727825 */ /* 0x040fe200078e023e */
[----:B------:R0:W3:Y:S03]  /*3920*/  LDG.E.U16 R100, desc[UR10][R100.64] ;  /* 0x0000000a64647981 */ /* 0x0000e6000c1e1500 */
[----:B-----5:R-:W-:Y:S01]  /*3930*/  IMAD.WIDE R116, R6, 0x2, R44 ;  /* 0x0000000206747825 */ /* 0x020fe200078e022c */
[----:B------:R-:W5:Y:S04]  /*3940*/  LDG.E.U16 R102, desc[UR10][R102.64] ;  /* 0x0000000a66667981 */ /* 0x000f68000c1e1500 */
[----:B------:R1:W5:Y:S04]  /*3950*/  LDG.E.U16 R244, desc[UR10][R116.64] ;  /* 0x0000000a74f47981 */ /* 0x000368000c1e1500 */
[----:B------:R1:W5:Y:S04]  /*3960*/  LDG.E.U16 R108, desc[UR10][R108.64] ;  /* 0x0000000a6c6c7981 */ /* 0x000368000c1e1500 */
[----:B------:R-:W5:Y:S04]  /*3970*/  LDG.E.U16 R110, desc[UR10][R110.64] ;  /* 0x0000000a6e6e7981 */ /* 0x000f68000c1e1500 */
[----:B------:R1:W5:Y:S04]  /*3980*/  LDG.E.U16 R112, desc[UR10][R112.64] ;  /* 0x0000000a70707981 */ /* 0x000368000c1e1500 */
[----:B------:R-:W5:Y:S01]  /*3990*/  LDG.E.U16 R114, desc[UR10][R114.64] ;  /* 0x0000000a72727981 */ /* 0x000f62000c1e1500 */
[C---:B0-----:R-:W-:Y:S01]  /*39a0*/  LOP3.LUT R101, R236.reuse, 0x7, RZ, 0xc0, !PT ;  /* 0x00000007ec657812 */ /* 0x041fe200078ec0ff */
[C---:B-1----:R-:W-:Y:S01]  /*39b0*/  IMAD.SHL.U32 R116, R236.reuse, 0x8, RZ ;  /* 0x00000008ec747824 */ /* 0x042fe200078e00ff */
[C---:B------:R-:W-:Y:S01]  /*39c0*/  LOP3.LUT R99, R236.reuse, 0xe0, RZ, 0xc0, !PT ;  /* 0x000000e0ec637812 */ /* 0x040fe200078ec0ff */
[----:B------:R-:W-:Y:S01]  /*39d0*/  IMAD.SHL.U32 R103, R236, 0x2, RZ ;  /* 0x00000002ec677824 */ /* 0x000fe200078e00ff */
[----:B------:R-:W-:Y:S01]  /*39e0*/  LDS R7, [R7+0x4000] ;  /* 0x0040000007077984 */ /* 0x000fe20000000800 */
[----:B------:R-:W-:Y:S01]  /*39f0*/  IMAD.SHL.U32 R101, R101, 0x40, RZ ;  /* 0x0000004065657824 */ /* 0x000fe200078e00ff */
[----:B------:R-:W-:-:S02]  /*3a00*/  LEA R99, R99, UR6, 0x4 ;  /* 0x0000000663637c11 */ /* 0x000fc4000f8e20ff */
[----:B------:R-:W-:Y:S01]  /*3a10*/  LOP3.LUT R126, R103, 0x30, R116, 0x48, !PT ;  /* 0x00000030677e7812 */ /* 0x000fe200078e4874 */
[----:B------:R-:W-:Y:S03]  /*3a20*/  LDS R118, [R118+0x4000] ;  /* 0x0040000076767984 */ /* 0x000fe60000000800 */
[----:B------:R-:W-:Y:S01]  /*3a30*/  IADD3 R126, R101, R99, R126 ;  /* 0x00000063657e7210 */ /* 0x000fe20007ffe07e */
[----:B------:R-:W-:Y:S01]  /*3a40*/  LDS R117, [R234+0x4000] ;  /* 0x00400000ea757984 */ /* 0x000fe20000000800 */
[----:B------:R-:W-:-:S04]  /*3a50*/  LOP3.LUT R99, R236, 0x60, RZ, 0xc0, !PT ;  /* 0x00000060ec637812 */ /* 0x000fc800078ec0ff */
[----:B------:R-:W-:Y:S01]  /*3a60*/  SHF.R.U32.HI R103, RZ, 0x1, R99 ;  /* 0x00000001ff677819 */ /* 0x000fe20000011663 */
[C---:B------:R-:W-:Y:S01]  /*3a70*/  IMAD.SHL.U32 R99, R236.reuse, 0x40, RZ ;  /* 0x00000040ec637824 */ /* 0x040fe200078e00ff */
[----:B------:R-:W-:-:S04]  /*3a80*/  LOP3.LUT R101, R236, 0x1f, RZ, 0xc0, !PT ;  /* 0x0000001fec657812 */ /* 0x000fc800078ec0ff */
[----:B------:R-:W-:Y:S02]  /*3a90*/  LOP3.LUT R99, R99, 0x3c0, RZ, 0xc0, !PT ;  /* 0x000003c063637812 */ /* 0x000fe400078ec0ff */
[----:B------:R-:W-:Y:S02]  /*3aa0*/  LEA R246, R101, UR6, 0x6 ;  /* 0x0000000665f67c11 */ /* 0x000fe4000f8e30ff */
[--C-:B------:R-:W-:Y:S02]  /*3ab0*/  LOP3.LUT R101, R99, 0x30, R116.reuse, 0xf8, !PT ;  /* 0x0000003063657812 */ /* 0x100fe400078ef874 */
[----:B------:R-:W-:Y:S02]  /*3ac0*/  LOP3.LUT R99, R236, 0xc0, RZ, 0xc0, !PT ;  /* 0x000000c0ec637812 */ /* 0x000fe400078ec0ff */
[----:B------:R-:W-:Y:S02]  /*3ad0*/  LOP3.LUT R103, R103, 0x30, R116, 0x78, !PT ;  /* 0x0000003067677812 */ /* 0x000fe400078e7874 */
[----:B------:R-:W-:Y:S01]  /*3ae0*/  SHF.R.U32.HI R116, RZ, 0x2, R99 ;  /* 0x00000002ff747819 */ /* 0x000fe20000011663 */
[----:B------:R-:W-:-:S05]  /*3af0*/  IMAD.SHL.U32 R99, R3, 0x2, RZ ;  /* 0x0000000203637824 */ /* 0x000fca00078e00ff */
[----:B------:R-:W-:Y:S02]  /*3b00*/  LOP3.LUT R109, R99, R116, RZ, 0x3c, !PT ;  /* 0x00000074636d7212 */ /* 0x000fe400078e3cff */
[----:B------:R-:W-:Y:S01]  /*3b10*/  LDS R116, [R237+0x4000] ;  /* 0x00400000ed747984 */ /* 0x000fe20000000800 */
[----:B------:R-:W-:Y:S01]  /*3b20*/  BAR.SYNC.DEFER_BLOCKING 0x0 ;  /* 0x0000000000007b1d */ /* 0x000fe20000010000 */
[----:B------:R-:W-:Y:S02]  /*3b30*/  IADD3 R246, R103, R246, RZ ;  /* 0x000000f667f67210 */ /* 0x000fe40007ffe0ff */
[----:B------:R-:W-:Y:S02]  /*3b40*/  F2FP.F16.F32.PACK_AB R105, R30, R105 ;  /* 0x000000691e69723e */ /* 0x000fe400000000ff */
[----:B------:R-:W-:Y:S02]  /*3b50*/  F2FP.F16.F32.PACK_AB R106, R106, R11 ;  /* 0x0000000b6a6a723e */ /* 0x000fe400000000ff */
[----:B------:R-:W-:-:S02]  /*3b60*/  F2FP.F16.F32.PACK_AB R107, R28, R107 ;  /* 0x0000006b1c6b723e */ /* 0x000fc400000000ff */
[----:B------:R-:W-:Y:S02]  /*3b70*/  F2FP.F16.F32.PACK_AB R104, R9, R104 ;  /* 0x000000680968723e */ /* 0x000fe400000000ff */
[----:B------:R-:W-:Y:S01]  /*3b80*/  LOP3.LUT R236, R101, 0x10, R236, 0x78, !PT ;  /* 0x0000001065ec7812 */ /* 0x000fe200078e78ec */
[----:B------:R-:W-:Y:S01]  /*3b90*/  FADD R8, -R125, R8 ;  /* 0x000000087d087221 */ /* 0x000fe20000000100 */
[----:B------:R-:W-:-:S03]  /*3ba0*/  FADD R9, -R123, R14 ;  /* 0x0000000e7b097221 */ /* 0x000fc60000000100 */
[----:B------:R-:W-:Y:S01]  /*3bb0*/  FMUL R14, R8, 1.4426950216293334961 ;  /* 0x3fb8aa3b080e7820 */ /* 0x000fe20000400000 */
[----:B------:R-:W-:Y:S01]  /*3bc0*/  FADD R8, -R121, R10 ;  /* 0x0000000a79087221 */ /* 0x000fe20000000100 */
[----:B------:R-:W-:-:S04]  /*3bd0*/  FMUL R9, R9, 1.4426950216293334961 ;  /* 0x3fb8aa3b09097820 */ /* 0x000fc80000400000 */
[----:B------:R-:W0:Y:S02]  /*3be0*/  MUFU.EX2 R14, R14 ;  /* 0x0000000e000e7308 */ /* 0x000e240000000800 */
[C---:B0-----:R-:W-:Y:S01]  /*3bf0*/  FMUL R92, R14.reuse, R92 ;  /* 0x0000005c0e5c7220 */ /* 0x041fe20000400000 */
[C---:B------:R-:W-:Y:S01]  /*3c00*/  FMUL R93, R14.reuse, R93 ;  /* 0x0000005d0e5d7220 */ /* 0x040fe20000400000 */
[C---:B------:R-:W-:Y:S01]  /*3c10*/  FMUL R68, R14.reuse, R68 ;  /* 0x000000440e447220 */ /* 0x040fe20000400000 */
[C---:B------:R-:W-:Y:S01]  /*3c20*/  FMUL R69, R14.reuse, R69 ;  /* 0x000000450e457220 */ /* 0x040fe20000400000 */
[C---:B------:R-:W-:Y:S01]  /*3c30*/  FMUL R76, R14.reuse, R76 ;  /* 0x0000004c0e4c7220 */ /* 0x040fe20000400000 */
[C---:B------:R-:W-:Y:S01]  /*3c40*/  FMUL R77, R14.reuse, R77 ;  /* 0x0000004d0e4d7220 */ /* 0x040fe20000400000 */
[----:B------:R-:W-:Y:S01]  /*3c50*/  FMUL R113, R14, R73 ;  /* 0x000000490e717220 */ /* 0x000fe20000400000 */
[----:B--2---:R-:W-:Y:S04]  /*3c60*/  STS.U16 [R109+UR6+0x4600], R97 ;  /* 0x004600616d007988 */ /* 0x004fe80008000406 */
[----:B----4-:R-:W-:Y:S04]  /*3c70*/  STS.U16 [R109+UR6+0x4800], R120 ;  /* 0x004800786d007988 */ /* 0x010fe80008000406 */
[----:B------:R-:W-:Y:S04]  /*3c80*/  STS.U16 [R109+UR6+0x4000], R29 ;  /* 0x0040001d6d007988 */ /* 0x000fe80008000406 */
[----:B------:R-:W-:Y:S04]  /*3c90*/  STS.U16 [R109+UR6+0x4200], R31 ;  /* 0x0042001f6d007988 */ /* 0x000fe80008000406 */
[----:B------:R-:W-:Y:S04]  /*3ca0*/  STS.U16 [R109+UR6+0x4a00], R122 ;  /* 0x004a007a6d007988 */ /* 0x000fe80008000406 */
[----:B---3--:R-:W-:Y:S04]  /*3cb0*/  STS.U16 [R109+UR6+0x4c00], R124 ;  /* 0x004c007c6d007988 */ /* 0x008fe80008000406 */
        /* <DEDUP_REMOVED lines=20> */
[----:B-----5:R-:W-:Y:S04]  /*3e00*/  STS.U16 [R109+UR6+0x7600], R102 ;  /* 0x007600666d007988 */ /* 0x020fe80008000406 */
[----:B------:R-:W-:Y:S04]  /*3e10*/  STS.U16 [R109+UR6+0x6c00], R244 ;  /* 0x006c00f46d007988 */ /* 0x000fe80008000406 */
[----:B------:R-:W-:Y:S04]  /*3e20*/  STS.U16 [R109+UR6+0x7800], R108 ;  /* 0x0078006c6d007988 */ /* 0x000fe80008000406 */
[----:B------:R-:W-:Y:S04]  /*3e30*/  STS.U16 [R109+UR6+0x7a00], R110 ;  /* 0x007a006e6d007988 */ /* 0x000fe80008000406 */
[----:B------:R0:W-:Y:S04]  /*3e40*/  STS.U16 [R109+UR6+0x7c00], R112 ;  /* 0x007c00706d007988 */ /* 0x0001e80008000406 */
[----:B------:R1:W-:Y:S04]  /*3e50*/  STS.U16 [R109+UR6+0x7e00], R114 ;  /* 0x007e00726d007988 */ /* 0x0003e80008000406 */
[----:B------:R-:W-:Y:S01]  /*3e60*/  STSM.16.M88.4 [R246+0x8000], R104 ;  /* 0x00800068f6007844 */ /* 0x000fe20000000200 */
[----:B------:R-:W-:Y:S01]  /*3e70*/  BAR.SYNC.DEFER_BLOCKING 0x0 ;  /* 0x0000000000007b1d */ /* 0x000fe20000010000 */
[----:B0-----:R-:W-:Y:S01]  /*3e80*/  FMUL R112, R8, 1.4426950216293334961 ;  /* 0x3fb8aa3b08707820 */ /* 0x001fe20000400000 */
[----:B------:R-:W-:-:S04]  /*3e90*/  FADD R8, -R119, R12 ;  /* 0x0000000c77087221 */ /* 0x000fc80000000100 */
[----:B------:R0:W2:Y:S01]  /*3ea0*/  MUFU.EX2 R127, R9 ;  /* 0x00000009007f7308 */ /* 0x0000a20000000800 */
[----:B------:R-:W-:Y:S01]  /*3eb0*/  FMUL R225, R8, 1.4426950216293334961 ;  /* 0x3fb8aa3b08e17820 */ /* 0x000fe20000400000 */
[----:B------:R-:W-:Y:S04]  /*3ec0*/  LDSM.16.M88.4 R96, [R236+UR6+0x8000] ;  /* 0x00800006ec60783b */ /* 0x000fe80008000200 */
[----:B------:R-:W3:Y:S04]  /*3ed0*/  LDSM.16.M88.4 R28, [R126+0x4000] ;  /* 0x004000007e1c783b */ /* 0x000ee80000000200 */
[----:B------:R-:W4:Y:S04]  /*3ee0*/  LDSM.16.M88.4 R100, [R126+0x5000] ;  /* 0x005000007e64783b */ /* 0x000f280000000200 */
[----:B------:R-:W5:Y:S04]  /*3ef0*/  LDSM.16.M88.4 R108, [R126+0x6000] ;  /* 0x006000007e6c783b */ /* 0x000f680000000200 */
[----:B------:R-:W5:Y:S04]  /*3f00*/  LDSM.16.M88.4 R104, [R126+0x7000] ;  /* 0x007000007e68783b */ /* 0x000f680000000200 */
[----:B0-----:R-:W0:Y:S01]  /*3f10*/  LDSM.16.M88.4 R8, [R236+UR6+0x8400] ;  /* 0x00840006ec08783b */ /* 0x001e220008000200 */
[----:B------:R1:W5:Y:S01]  /*3f20*/  MUFU.EX2 R12, R112 ;  /* 0x00000070000c7308 */ /* 0x0003620000000800 */
[C---:B--2---:R-:W-:Y:S01]  /*3f30*/  FMUL R94, R127.reuse, R94 ;  /* 0x0000005e7f5e7220 */ /* 0x044fe20000400000 */
[C---:B------:R-:W-:Y:S01]  /*3f40*/  FMUL R95, R127.reuse, R95 ;  /* 0x0000005f7f5f7220 */ /* 0x040fe20000400000 */
[C---:B------:R-:W-:Y:S01]  /*3f50*/  FMUL R70, R127.reuse, R70 ;  /* 0x000000467f467220 */ /* 0x040fe20000400000 */
[C---:B------:R-:W-:Y:S01]  /*3f60*/  FMUL R71, R127.reuse, R71 ;  /* 0x000000477f477220 */ /* 0x040fe20000400000 */
[C---:B------:R-:W-:Y:S01]  /*3f70*/  FMUL R78, R127.reuse, R78 ;  /* 0x0000004e7f4e7220 */ /* 0x040fe20000400000 */
[C---:B------:R-:W-:Y:S01]  /*3f80*/  FMUL R79, R127.reuse, R79 ;  /* 0x0000004f7f4f7220 */ /* 0x040fe20000400000 */
[C---:B-1----:R-:W-:Y:S01]  /*3f90*/  FMUL R114, R127.reuse, R74 ;  /* 0x0000004a7f727220 */ /* 0x042fe20000400000 */
[----:B------:R-:W1:Y:S01]  /*3fa0*/  MUFU.EX2 R225, R225 ;  /* 0x000000e100e17308 */ /* 0x000e620000000800 */
[----:B------:R-:W-:Y:S01]  /*3fb0*/  FMUL R115, R127, R75 ;  /* 0x0000004b7f737220 */ /* 0x000fe20000400000 */
[----:B------:R-:W-:Y:S01]  /*3fc0*/  FMUL R112, R14, R72 ;  /* 0x000000480e707220 */ /* 0x000fe20000400000 */
[----:B------:R-:W-:-:S05]  /*3fd0*/  LOP3.LUT R120, R236, 0x20, RZ, 0x3c, !PT ;  /* 0x00000020ec787812 */ /* 0x000fca00078e3cff */
[----:B------:R-:W2:Y:S01]  /*3fe0*/  LDSM.16.M88.4 R72, [R120+UR6+0x8000] ;  /* 0x008000067848783b */ /* 0x000ea20008000200 */
[C---:B---3--:R-:W-:Y:S06]  /*3ff0*/  HMMA.16816.F32 R92, R96.reuse, R28, R92 ;  /* 0x0000001c605c723c */ /* 0x048fec000000185c */
[C---:B----4-:R-:W-:Y:S06]  /*4000*/  HMMA.16816.F32 R68, R96.reuse, R100, R68 ;  /* 0x000000646044723c */ /* 0x050fec0000001844 */
[C---:B-----5:R-:W-:Y:S06]  /*4010*/  HMMA.16816.F32 R76, R96.reuse, R108, R76 ;  /* 0x0000006c604c723c */ /* 0x060fec000000184c */
[----:B------:R-:W-:Y:S01]  /*4020*/  HMMA.16816.F32 R112, R96, R104, R112 ;  /* 0x000000686070723c */ /* 0x000fe20000001870 */
[----:B------:R-:W3:Y:S01]  /*4030*/  LDSM.16.M88.4 R96, [R120+UR6+0x8400] ;  /* 0x008400067860783b */ /* 0x000ee20008000200 */
[C---:B------:R-:W-:Y:S01]  /*4040*/  FMUL R80, R12.reuse, R80 ;  /* 0x000000500c507220 */ /* 0x040fe20000400000 */
[C---:B------:R-:W-:Y:S01]  /*4050*/  FMUL R81, R12.reuse, R81 ;  /* 0x000000510c517220 */ /* 0x040fe20000400000 */
[C---:B-1----:R-:W-:Y:S01]  /*4060*/  FMUL R82, R225.reuse, R82 ;  /* 0x00000052e1527220 */ /* 0x042fe20000400000 */
[C---:B------:R-:W-:Y:S01]  /*4070*/  FMUL R83, R225.reuse, R83 ;  /* 0x00000053e1537220 */ /* 0x040fe20000400000 */
        /* <DEDUP_REMOVED lines=9> */
[----:B------:R-:W-:Y:S01]  /*4110*/  FMUL R89, R12, R89 ;  /* 0x000000590c597220 */ /* 0x000fe20000400000 */
[C---:B------:R-:W-:Y:S01]  /*4120*/  FMUL R90, R225.reuse, R90 ;  /* 0x0000005ae15a7220 */ /* 0x040fe20000400000 */
[----:B------:R-:W-:Y:S01]  /*4130*/  FMUL R91, R225, R91 ;  /* 0x0000005be15b7220 */ /* 0x000fe20000400000 */
[C---:B0-----:R-:W-:Y:S01]  /*4140*/  HMMA.16816.F32 R80, R8.reuse, R28, R80 ;  /* 0x0000001c0850723c */ /* 0x041fe20000001850 */
[----:B------:R-:W-:Y:S01]  /*4150*/  UIADD3 UR4, UP0, UR4, 0x20, URZ ;  /* 0x0000002004047890 */ /* 0x000fe2000ff1e03f */
[----:B------:R-:W0:Y:S04]  /*4160*/  LDC R29, c[0x0][0x264] ;  /* 0x00009900ff1d7b82 */ /* 0x000e280000000800 */
[C---:B------:R-:W-:Y:S06]  /*4170*/  HMMA.16816.F32 R64, R8.reuse, R100, R64 ;  /* 0x000000640840723c */ /* 0x040fec0000001840 */
[C---:B------:R-:W-:Y:S06]  /*4180*/  HMMA.16816.F32 R84, R8.reuse, R108, R84 ;  /* 0x0000006c0854723c */ /* 0x040fec0000001854 */
[----:B------:R-:W-:Y:S01]  /*4190*/  HMMA.16816.F32 R8, R8, R104, R88 ;  /* 0x000000680808723c */ /* 0x000fe20000001858 */
[----:B------:R-:W-:-:S05]  /*41a0*/  UIADD3.X UR5, URZ, UR5, URZ, UP0, !UPT ;  /* 0x000000053f057290 */ /* 0x000fca00087fe43f */
[-C--:B--2---:R-:W-:Y:S06]  /*41b0*/  HMMA.16816.F32 R92, R72, R30.reuse, R92 ;  /* 0x0000001e485c723c */ /* 0x084fec000000185c */
[----:B---3--:R-:W-:Y:S01]  /*41c0*/  HMMA.16816.F32 R80, R96, R30, R80 ;  /* 0x0000001e6050723c */ /* 0x008fe20000001850 */
[----:B------:R-:W1:Y:S01]  /*41d0*/  LDC R31, c[0x0][0x254] ;  /* 0x00009500ff1f7b82 */ /* 0x000e620000000800 */
[----:B------:R-:W-:-:S10]  /*41e0*/  ISETP.LE.U32.AND P1, PT, R13, UR4, PT ;  /* 0x000000040d007c0c */ /* 0x000fd4000bf23070 */
[----:B------:R-:W-:Y:S07]  /*41f0*/  HMMA.16816.F32 R88, R96, R106, R8 ;  /* 0x0000006a6058723c */ /* 0x000fee0000001808 */
[----:B------:R-:W-:-:S05]  /*4200*/  IMAD.U32 R8, RZ, RZ, UR5 ;  /* 0x00000005ff087e24 */ /* 0x000fca000f8e00ff */
[----:B------:R-:W-:Y:S01]  /*4210*/  ISETP.GE.U32.AND.EX P1, PT, R8, RZ, PT, P1 ;  /* 0x000000ff0800720c */ /* 0x000fe20003f26110 */
[----:B------:R-:W-:Y:S01]  /*4220*/  HMMA.16816.F32 R68, R72, R102, R68 ;  /* 0x000000664844723c */ /* 0x000fe20000001844 */
[----:B------:R-:W-:Y:S01]  /*4230*/  FFMA R16, R12, R16, R7 ;  /* 0x000000100c107223 */ /* 0x000fe20000000007 */
[----:B------:R-:W-:-:S04]  /*4240*/  FFMA R26, R14, R26, R117 ;  /* 0x0000001a0e1a7223 */ /* 0x000fc80000000075 */
[----:B------:R-:W-:Y:S01]  /*4250*/  HMMA.16816.F32 R76, R72, R110, R76 ;  /* 0x0000006e484c723c */ /* 0x000fe2000000184c */
[----:B------:R-:W-:Y:S01]  /*4260*/  FFMA R15, R225, R15, R116 ;  /* 0x0000000fe10f7223 */ /* 0x000fe20000000074 */
[----:B------:R-:W-:Y:S01]  /*4270*/  FFMA R27, R127, R27, R118 ;  /* 0x0000001b7f1b7223 */ /* 0x000fe20000000076 */
[----:B0-----:R-:W-:-:S03]  /*4280*/  IMAD R6, R29, 0x20, R6 ;  /* 0x000000201d067824 */ /* 0x001fc600078e0206 */
[----:B------:R-:W-:Y:S01]  /*4290*/  HMMA.16816.F32 R72, R72, R106, R112 ;  /* 0x0000006a4848723c */ /* 0x000fe20000001870 */
[----:B-1----:R-:W-:Y:S01]  /*42a0*/  IMAD R24, R31, 0x20, R24 ;  /* 0x000000201f187824 */ /* 0x002fe200078e0218 */
[----:B------:R-:W-:Y:S01]  /*42b0*/  MOV R10, R121 ;  /* 0x00000079000a7202 */ /* 0x000fe20000000f00 */
[----:B------:R-:W-:-:S03]  /*42c0*/  IMAD.MOV.U32 R14, RZ, RZ, R123 ;  /* 0x000000ffff0e7224 */ /* 0x000fc600078e007b */
[----:B------:R-:W-:Y:S01]  /*42d0*/  HMMA.16816.F32 R64, R96, R102, R64 ;  /* 0x000000666040723c */ /* 0x000fe20000001840 */
[----:B------:R-:W-:Y:S02]  /*42e0*/  IMAD.MOV.U32 R12, RZ, RZ, R119 ;  /* 0x000000ffff0c7224 */ /* 0x000fe400078e0077 */
[----:B------:R-:W-:-:S03]  /*42f0*/  IMAD.MOV.U32 R8, RZ, RZ, R125 ;  /* 0x000000ffff087224 */ /* 0x000fc600078e007d */
[----:B------:R-:W-:Y:S01]  /*4300*/  HMMA.16816.F32 R84, R96, R110, R84 ;  /* 0x0000006e6054723c */ /* 0x000fe20000001854 */
[----:B------:R-:W-:-:S08]  /*4310*/  NOP ;  /* 0x0000000000007918 */ /* 0x000fd00000000000 */
[----:B------:R-:W-:-:S15]  /*4320*/  @!P1 BRA `(.L_x_1) ;  /* 0xffffffdc00149947 */ /* 0x000fde000383ffff */
.L_x_0:
[----:B------:R-:W-:Y:S01]  /*4330*/  MOV R21, R15 ;  /* 0x0000000f00157202 */ /* 0x000fe20000000f00 */
[----:B------:R-:W-:Y:S01]  /*4340*/  IMAD.MOV.U32 R34, RZ, RZ, R26 ;  /* 0x000000ffff227224 */ /* 0x000fe200078e001a */
[----:B------:R-:W-:Y:S01]  /*4350*/  IADD3 R17, R18, UR6, R17 ;  /* 0x0000000612117c10 */ /* 0x000fe2000fffe011 */
[----:B------:R-:W-:Y:S01]  /*4360*/  IMAD.MOV.U32 R18, RZ, RZ, R16 ;  /* 0x000000ffff127224 */ /* 0x000fe200078e0010 */
[C---:B------:R-:W-:Y:S01]  /*4370*/  FSETP.GT.AND P1, PT, |R21|.reuse, 8.50705917302346158658e+37, PT ;  /* 0x7e8000001500780b */ /* 0x040fe20003f24200 */
[C---:B------:R-:W-:Y:S01]  /*4380*/  FMUL R3, R34.reuse, 8388608 ;  /* 0x4b00000022037820 */ /* 0x040fe20000400000 */
[C---:B------:R-:W-:Y:S01]  /*4390*/  FSETP.GEU.AND P0, PT, |R21|.reuse, 1.175494350822287508e-38, PT ;  /* 0x008000001500780b */ /* 0x040fe20003f0e200 */
[C---:B------:R-:W-:Y:S01]  /*43a0*/  FMUL R8, R21.reuse, 8388608 ;  /* 0x4b00000015087820 */ /* 0x040fe20000400000 */
[----:B------:R-:W-:Y:S01]  /*43b0*/  FSETP.GEU.AND P2, PT, R34, 1.175494350822287508e-38, PT ;  /* 0x008000002200780b */ /* 0x000fe20003f4e000 */
[----:B------:R-:W-:Y:S01]  /*43c0*/  IMAD.MOV.U32 R31, RZ, RZ, R27 ;  /* 0x000000ffff1f7224 */ /* 0x000fe200078e001b */
[----:B------:R-:W-:Y:S01]  /*43d0*/  FSETP.GEU.AND P6, PT, R21, 1.175494350822287508e-38, PT ;  /* 0x008000001500780b */ /* 0x000fe20003fce000 */
[----:B------:R-:W-:Y:S01]  /*43e0*/  FMUL R7, R18, 8388608 ;  /* 0x4b00000012077820 */ /* 0x000fe20000400000 */
[----:B------:R-:W-:Y:S01]  /*43f0*/  FSEL R50, R3, R34, !P2 ;  /* 0x0000002203327208 */ /* 0x000fe20005000000 */
[----:B------:R-:W-:Y:S01]  /*4400*/  FMUL R6, R31, 8388608 ;  /* 0x4b0000001f067820 */ /* 0x000fe20000400000 */
[----:B------:R-:W-:Y:S01]  /*4410*/  FSEL R3, R8, R21, !P6 ;  /* 0x0000001508037208 */ /* 0x000fe20007000000 */
[----:B------:R-:W-:Y:S01]  /*4420*/  BAR.SYNC.DEFER_BLOCKING 0x0 ;  /* 0x0000000000007b1d */ /* 0x000fe20000010000 */
[----:B------:R-:W-:Y:S01]  /*4430*/  FSETP.GEU.AND P4, PT, R18, 1.175494350822287508e-38, PT ;  /* 0x008000001200780b */ /* 0x000fe20003f8e000 */
[----:B------:R-:W-:Y:S01]  /*4440*/  @P1 FMUL R21, R21, 0.25 ;  /* 0x3e80000015151820 */ /* 0x000fe20000400000 */
        /* <DEDUP_REMOVED lines=8> */
[----:B------:R-:W-:Y:S01]  /*44d0*/  @!P0 FMUL R21, R21, 16777216 ;  /* 0x4b80000015158820 */ /* 0x000fe20000400000 */
        /* <DEDUP_REMOVED lines=8> */
[----:B------:R-:W-:Y:S01]  /*4560*/  FSETP.GEU.AND P3, PT, R31, 1.175494350822287508e-38, PT ;  /* 0x008000001f00780b */ /* 0x000fe20003f6e000 */
[----:B------:R-:W-:Y:S01]  /*4570*/  VIADD R14, R3, 0xc0cafb0d ;  /* 0xc0cafb0d030e7836 */ /* 0x000fe20000000000 */
[----:B------:R-:W-:Y:S01]  /*4580*/  FSETP.GT.AND P0, PT, |R31|, 8.50705917302346158658e+37, PT ;  /* 0x7e8000001f00780b */ /* 0x000fe20003f04200 */
[----:B------:R-:W-:Y:S01]  /*4590*/  ULDC.64 UR4, c[0x0][0x270] ;  /* 0x00009c0000047ab9 */ /* 0x000fe20000000a00 */
[----:B------:R-:W-:Y:S01]  /*45a0*/  FSEL R52, R7, R18, !P4 ;  /* 0x0000001207347208 */ /* 0x000fe20006000000 */
[----:B------:R-:W-:Y:S01]  /*45b0*/  VIADD R7, R50, 0xc0cafb0d ;  /* 0xc0cafb0d32077836 */ /* 0x000fe20000000000 */
[----:B------:R-:W-:Y:S01]  /*45c0*/  FSEL R12, RZ, -23, P4 ;  /* 0xc1b80000ff0c7808 */ /* 0x000fe20002000000 */
[----:B------:R-:W-:Y:S01]  /*45d0*/  UIMAD UR4, UR7, UR4, URZ ;  /* 0x00000004070472a4 */ /* 0x000fe2000f8e023f */
[----:B------:R-:W-:Y:S01]  /*45e0*/  FSEL R97, R6, R31, !P3 ;  /* 0x0000001f06617208 */ /* 0x000fe20005800000 */
[----:B------:R-:W-:Y:S01]  /*45f0*/  VIADD R11, R52, 0xc0cafb0d ;  /* 0xc0cafb0d340b7836 */ /* 0x000fe20000000000 */
[----:B------:R-:W-:Y:S01]  /*4600*/  FSETP.GEU.AND P4, PT, |R31|, 1.175494350822287508e-38, PT ;  /* 0x008000001f00780b */ /* 0x000fe20003f8e200 */
[----:B------:R-:W-:Y:S01]  /*4610*/  USHF.L.U32 UR8, UR4, 0x1, URZ ;  /* 0x0000000104087899 */ /* 0x000fe2000800063f */
[----:B------:R-:W-:Y:S01]  /*4620*/  FSEL R6, RZ, -23, P2 ;  /* 0xc1b80000ff067808 */ /* 0x000fe20001000000 */
[----:B------:R-:W-:Y:S01]  /*4630*/  VIADD R9, R97, 0xc0cafb0d ;  /* 0xc0cafb0d61097836 */ /* 0x000fe20000000000 */
[----:B------:R-:W-:Y:S01]  /*4640*/  FSETP.GT.AND P2, PT, |R18|, 8.50705917302346158658e+37, PT ;  /* 0x7e8000001200780b */ /* 0x000fe20003f44200 */
[----:B------:R-:W-:Y:S01]  /*4650*/  @P0 FMUL R31, R31, 0.25 ;  /* 0x3e8000001f1f0820 */ /* 0x000fe20000400000 */
[----:B------:R-:W-:Y:S01]  /*4660*/  LOP3.LUT R13, R11, 0xff800000, RZ, 0xc0, !PT ;  /* 0xff8000000b0d7812 */ /* 0x000fe200078ec0ff */
[----:B------:R-:W-:Y:S01]  /*4670*/  @P0 FMUL R75, R75, 0.25 ;  /* 0x3e8000004b4b0820 */ /* 0x000fe20000400000 */
[----:B------:R-:W-:Y:S01]  /*4680*/  LOP3.LUT R10, R9, 0xff800000, RZ, 0xc0, !PT ;  /* 0xff800000090a7812 */ /* 0x000fe200078ec0ff */
[----:B------:R-:W-:Y:S01]  /*4690*/  @P0 FMUL R74, R74, 0.25 ;  /* 0x3e8000004a4a0820 */ /* 0x000fe20000400000 */
[----:B------:R-:W-:Y:S01]  /*46a0*/  FSEL R8, RZ, -23, P3 ;  /* 0xc1b80000ff087808 */ /* 0x000fe20001800000 */
[----:B------:R-:W-:Y:S01]  /*46b0*/  @P0 FMUL R79, R79, 0.25 ;  /* 0x3e8000004f4f0820 */ /* 0x000fe20000400000 */
[----:B------:R-:W-:Y:S01]  /*46c0*/  I2FP.F32.S32 R11, R10 ;  /* 0x0000000a000b7245 */ /* 0x000fe20000201400 */
[----:B------:R-:W-:Y:S01]  /*46d0*/  @!P4 FMUL R31, R31, 16777216 ;  /* 0x4b8000001f1fc820 */ /* 0x000fe20000400000 */
[----:B------:R-:W-:Y:S01]  /*46e0*/  FSETP.GT.AND P1, PT, |R34|, 8.50705917302346158658e+37, PT ;  /* 0x7e8000002200780b */ /* 0x000fe20003f24200 */
[----:B------:R-:W-:Y:S01]  /*46f0*/  @P0 FMUL R78, R78, 0.25 ;  /* 0x3e8000004e4e0820 */ /* 0x000fe20000400000 */
[C---:B------:R-:W-:Y:S01]  /*4700*/  FSETP.GEU.AND P3, PT, |R18|.reuse, 1.175494350822287508e-38, PT ;  /* 0x008000001200780b */ /* 0x040fe20003f6e200 */
[----:B------:R-:W-:Y:S01]  /*4710*/  FFMA.FTZ R11, R11, 1.1920928955078125e-07, R8 ;  /* 0x340000000b0b7823 */ /* 0x000fe20000010008 */
        /* <DEDUP_REMOVED lines=9> */
[----:B------:R-:W0:Y:S01]  /*47b0*/  MUFU.RCP R31, R31 ;  /* 0x0000001f001f7308 */ /* 0x000e220000001000 */
[----:B------:R-:W-:Y:S01]  /*47c0*/  FSETP.GEU.AND P2, PT, |R34|, 1.175494350822287508e-38, PT ;  /* 0x008000002200780b */ /* 0x000fe20003f4e200 */
[----:B------:R-:W-:Y:S01]  /*47d0*/  @P0 FMUL R71, R71, 0.25 ;  /* 0x3e80000047470820 */ /* 0x000fe20000400000 */
[----:B------:R-:W-:Y:S01]  /*47e0*/  LOP3.LUT R7, R7, 0xff800000, RZ, 0xc0, !PT ;  /* 0xff80000007077812 */ /* 0x000fe200078ec0ff */
[----:B------:R-:W-:Y:S01]  /*47f0*/  @P0 FMUL R70, R70, 0.25 ;  /* 0x3e80000046460820 */ /* 0x000fe20000400000 */
[----:B------:R-:W-:Y:S01]  /*4800*/  @P0 FMUL R95, R95, 0.25 ;  /* 0x3e8000005f5f0820 */ /* 0x000fe20000400000 */
[----:B------:R-:W-:Y:S01]  /*4810*/  @P0 FMUL R94, R94, 0.25 ;  /* 0x3e8000005e5e0820 */ /* 0x000fe20000400000 */
[----:B------:R-:W-:Y:S01]  /*4820*/  @P1 FMUL R34, R34, 0.25 ;  /* 0x3e80000022221820 */ /* 0x000fe20000400000 */
[----:B------:R-:W1:Y:S01]  /*4830*/  MUFU.RCP R8, R21 ;  /* 0x0000001500087308 */ /* 0x000e620000001000 */
[----:B------:R-:W-:Y:S01]  /*4840*/  I2FP.F32.S32 R9, R7 ;  /* 0x0000000700097245 */ /* 0x000fe20000201400 */
[----:B------:R-:W-:Y:S01]  /*4850*/  @!P4 FMUL R75, R75, 16777216 ;  /* 0x4b8000004b4bc820 */ /* 0x000fe20000400000 */
[----:B------:R-:W-:Y:S01]  /*4860*/  I2FP.F32.S32 R15, R13 ;  /* 0x0000000d000f7245 */ /* 0x000fe20000201400 */
        /* <DEDUP_REMOVED lines=9> */
[----:B------:R-:W-:Y:S01]  /*4900*/  FFMA.FTZ R6, R9, 1.1920928955078125e-07, R6 ;  /* 0x3400000009067823 */ /* 0x000fe20000010006 */
[----:B------:R-:W-:Y:S01]  /*4910*/  FFMA.FTZ R12, R15, 1.1920928955078125e-07, R12 ;  /* 0x340000000f0c7823 */ /* 0x000fe2000001000c */
[C---:B0-----:R-:W-:Y:S01]  /*4920*/  FMUL R32, R31.reuse, R75 ;  /* 0x0000004b1f207220 */ /* 0x041fe20000400000 */
[C---:B------:R-:W-:Y:S01]  /*4930*/  FMUL R33, R31.reuse, R74 ;  /* 0x0000004a1f217220 */ /* 0x040fe20000400000 */
[C---:B------:R-:W-:Y:S01]  /*4940*/  FMUL R37, R31.reuse, R79 ;  /* 0x0000004f1f257220 */ /* 0x040fe20000400000 */
[C---:B------:R-:W-:Y:S01]  /*4950*/  FMUL R36, R31.reuse, R78 ;  /* 0x0000004e1f247220 */ /* 0x040fe20000400000 */
[C---:B------:R-:W-:Y:S01]  /*4960*/  FMUL R40, R31.reuse, R71 ;  /* 0x000000471f287220 */ /* 0x040fe20000400000 */
[C---:B------:R-:W-:Y:S01]  /*4970*/  FMUL R41, R31.reuse, R70 ;  /* 0x000000461f297220 */ /* 0x040fe20000400000 */
[C---:B------:R-:W-:Y:S01]  /*4980*/  FMUL R45, R31.reuse, R95 ;  /* 0x0000005f1f2d7220 */ /* 0x040fe20000400000 */
[----:B------:R-:W-:Y:S01]  /*4990*/  FMUL R44, R31, R94 ;  /* 0x0000005e1f2c7220 */ /* 0x000fe20000400000 */
[C---:B-1----:R-:W-:Y:S01]  /*49a0*/  FMUL R9, R8.reuse, R91 ;  /* 0x0000005b08097220 */ /* 0x042fe20000400000 */
[C---:B------:R-:W-:Y:S01]  /*49b0*/  FMUL R15, R8.reuse, R90 ;  /* 0x0000005a080f7220 */ /* 0x040fe20000400000 */
[C---:B------:R-:W-:Y:S01]  /*49c0*/  FMUL R20, R8.reuse, R87 ;  /* 0x0000005708147220 */ /* 0x040fe20000400000 */
[C---:B------:R-:W-:Y:S01]  /*49d0*/  FMUL R22, R8.reuse, R86 ;  /* 0x0000005608167220 */ /* 0x040fe20000400000 */
[C---:B------:R-:W-:Y:S01]  /*49e0*/  FMUL R23, R8.reuse, R67 ;  /* 0x0000004308177220 */ /* 0x040fe20000400000 */
[C---:B------:R-:W-:Y:S01]  /*49f0*/  FMUL R25, R8.reuse, R66 ;  /* 0x0000004208197220 */ /* 0x040fe20000400000 */
[C---:B------:R-:W-:Y:S01]  /*4a00*/  FMUL R28, R8.reuse, R83 ;  /* 0x00000053081c7220 */ /* 0x040fe20000400000 */
[----:B------:R-:W-:Y:S01]  /*4a10*/  FMUL R30, R8, R82 ;  /* 0x00000052081e7220 */ /* 0x000fe20000400000 */
[----:B------:R-:W0:Y:S01]  /*4a20*/  MUFU.RCP R31, R34 ;  /* 0x00000022001f7308 */ /* 0x000e220000001000 */
[----:B------:R-:W-:Y:S01]  /*4a30*/  LOP3.LUT R16, R14, 0xff800000, RZ, 0xc0, !PT ;  /* 0xff8000000e107812 */ /* 0x000fe200078ec0ff */
[----:B------:R-:W-:Y:S01]  /*4a40*/  @P1 FMUL R73, R73, 0.25 ;  /* 0x3e80000049491820 */ /* 0x000fe20000400000 */
[----:B------:R-:W-:Y:S01]  /*4a50*/  @P1 FMUL R72, R72, 0.25 ;  /* 0x3e80000048481820 */ /* 0x000fe20000400000 */
[----:B------:R-:W-:Y:S01]  /*4a60*/  @P1 FMUL R77, R77, 0.25 ;  /* 0x3e8000004d4d1820 */ /* 0x000fe20000400000 */
[----:B------:R-:W-:Y:S01]  /*4a70*/  @P1 FMUL R76, R76, 0.25 ;  /* 0x3e8000004c4c1820 */ /* 0x000fe20000400000 */
[----:B------:R-:W-:Y:S01]  /*4a80*/  @P1 FMUL R69, R69, 0.25 ;  /* 0x3e80000045451820 */ /* 0x000fe20000400000 */
[----:B------:R-:W-:Y:S01]  /*4a90*/  @P1 FMUL R68, R68, 0.25 ;  /* 0x3e80000044441820 */ /* 0x000fe20000400000 */
[----:B------:R-:W1:Y:S01]  /*4aa0*/  MUFU.RCP R8, R18 ;  /* 0x0000001200087308 */ /* 0x000e620000001000 */
[----:B------:R-:W-:Y:S01]  /*4ab0*/  @P1 FMUL R92, R92, 0.25 ;  /* 0x3e8000005c5c1820 */ /* 0x000fe20000400000 */
[----:B------:R-:W-:Y:S01]  /*4ac0*/  @P1 FMUL R93, R93, 0.25 ;  /* 0x3e8000005d5d1820 */ /* 0x000fe20000400000 */
[----:B------:R-:W-:Y:S01]  /*4ad0*/  FSEL R14, RZ, -23, P6 ;  /* 0xc1b80000ff0e7808 */ /* 0x000fe20003000000 */
        /* <DEDUP_REMOVED lines=18> */
[C---:B0-----:R-:W-:Y:S01]  /*4c00*/  FMUL R34, R31.reuse, R73 ;  /* 0x000000491f227220 */ /* 0x041fe20000400000 */
[C---:B------:R-:W-:Y:S01]  /*4c10*/  FMUL R35, R31.reuse, R72 ;  /* 0x000000481f237220 */ /* 0x040fe20000400000 */
[C---:B------:R-:W-:Y:S01]  /*4c20*/  FMUL R38, R31.reuse, R76 ;  /* 0x0000004c1f267220 */ /* 0x040fe20000400000 */
[C---:B------:R-:W-:Y:S01]  /*4c30*/  FMUL R43, R31.reuse, R68 ;  /* 0x000000441f2b7220 */ /* 0x040fe20000400000 */
[C---:B------:R-:W-:Y:S01]  /*4c40*/  FMUL R46, R31.reuse, R92 ;  /* 0x0000005c1f2e7220 */ /* 0x040fe20000400000 */
[C---:B------:R-:W-:Y:S01]  /*4c50*/  FMUL R39, R31.reuse, R77 ;  /* 0x0000004d1f277220 */ /* 0x040fe20000400000 */
[----:B------:R-:W-:Y:S01]  /*4c60*/  FMUL R42, R31, R69 ;  /* 0x000000451f2a7220 */ /* 0x000fe20000400000 */
[----:B------:R-:W-:-:S02]  /*4c70*/  IMAD.IADD R7, R50, 0x1, -R7 ;  /* 0x0000000132077824 */ /* 0x000fc400078e0a07 */
        /* <DEDUP_REMOVED lines=8> */
[----:B------:R-:W-:Y:S01]  /*4d00*/  FMUL R8, R8, R80 ;  /* 0x0000005008087220 */ /* 0x000fe20000400000 */
[----:B------:R-:W-:Y:S01]  /*4d10*/  MOV R48, 0x3dc6b27f ;  /* 0x3dc6b27f00307802 */ /* 0x000fe20000000f00 */
[----:B------:R-:W-:Y:S01]  /*4d20*/  FADD R7, R7, -1 ;  /* 0xbf80000007077421 */ /* 0x000fe20000000000 */
[----:B------:R-:W-:Y:S01]  /*4d30*/  F2FP.F16.F32.PACK_AB R47, R35, R38 ;  /* 0x00000026232f723e */ /* 0x000fe200000000ff */
[----:B------:R-:W0:Y:S01]  /*4d40*/  LDC R74, c[0x0][0x278] ;  /* 0x00009e00ff4a7b82 */ /* 0x000e220000000800 */
[----:B------:R-:W-:Y:S01]  /*4d50*/  F2FP.F16.F32.PACK_AB R38, R42, R31 ;  /* 0x0000001f2a26723e */ /* 0x000fe200000000ff */
[----:B------:R-:W-:Y:S01]  /*4d60*/  IMAD.IADD R10, R97, 0x1, -R10 ;  /* 0x00000001610a7824 */ /* 0x000fe200078e0a0a */
[----:B------:R-:W-:Y:S01]  /*4d70*/  F2FP.F16.F32.PACK_AB R42, R27, R8 ;  /* 0x000000081b2a723e */ /* 0x000fe200000000ff */
[----:B------:R-:W-:Y:S01]  /*4d80*/  FFMA.FTZ R8, R7, R48, -0.16845393180847167969 ;  /* 0xbe2c7f3007087423 */ /* 0x000fe20000010030 */
[----:B------:R-:W-:Y:S01]  /*4d90*/  SHF.R.U32.HI R35, RZ, 0x5, R2 ;  /* 0x00000005ff237819 */ /* 0x000fe20000011602 */
[----:B------:R-:W-:Y:S01]  /*4da0*/  FADD R10, R10, -1 ;  /* 0xbf8000000a0a7421 */ /* 0x000fe20000000000 */
[----:B------:R-:W-:Y:S01]  /*4db0*/  F2FP.F16.F32.PACK_AB R46, R43, R46 ;  /* 0x0000002e2b2e723e */ /* 0x000fe200000000ff */
[----:B------:R-:W-:Y:S01]  /*4dc0*/  FFMA.FTZ R8, R7, R8, 0.1716887056827545166 ;  /* 0x3e2fcf2a07087423 */ /* 0x000fe20000010008 */
[----:B------:R-:W-:Y:S01]  /*4dd0*/  SGXT.U32 R31, R35, 0x3 ;  /* 0x00000003231f781a */ /* 0x000fe20000000000 */
[----:B------:R-:W-:Y:S01]  /*4de0*/  IMAD.IADD R13, R52, 0x1, -R13 ;  /* 0x00000001340d7824 */ /* 0x000fe200078e0a0d */
[----:B------:R-:W-:Y:S01]  /*4df0*/  F2FP.F16.F32.PACK_AB R35, R33, R36 ;  /* 0x000000242123723e */ /* 0x000fe200000000ff */
[C---:B------:R-:W-:Y:S01]  /*4e00*/  FFMA.FTZ R8, R7.reuse, R8, -0.17900948226451873779 ;  /* 0xbe374e4307087423 */ /* 0x040fe20000010008 */
[----:B------:R-:W-:Y:S01]  /*4e10*/  F2FP.F16.F32.PACK_AB R37, R32, R37 ;  /* 0x000000252025723e */ /* 0x000fe200000000ff */
[----:B------:R-:W-:Y:S01]  /*4e20*/  STS.64 [R5+UR6], R46 ;  /* 0x0000002e05007988 */ /* 0x000fe20008000a06 */
[----:B------:R-:W-:Y:S01]  /*4e30*/  F2FP.F16.F32.PACK_AB R39, R34, R39 ;  /* 0x000000272227723e */ /* 0x000fe200000000ff */
[----:B------:R-:W-:Y:S01]  /*4e40*/  FFMA.FTZ R8, R7, R8, 0.20512372255325317383 ;  /* 0x3e520bf407087423 */ /* 0x000fe20000010008 */
[----:B------:R-:W-:Y:S01]  /*4e50*/  F2FP.F16.F32.PACK_AB R43, R19, R24 ;  /* 0x00000018132b723e */ /* 0x000fe200000000ff */
[----:B------:R-:W-:Y:S01]  /*4e60*/  FADD R13, R13, -1 ;  /* 0xbf8000000d0d7421 */ /* 0x000fe20000000000 */
[----:B------:R-:W-:Y:S01]  /*4e70*/  F2FP.F16.F32.PACK_AB R33, R18, R21 ;  /* 0x000000151221723e */ /* 0x000fe200000000ff */
[----:B------:R-:W-:Y:S01]  /*4e80*/  FFMA.FTZ R8, R7, R8, -0.24046532809734344482 ;  /* 0xbe763c8b07087423 */ /* 0x000fe20000010008 */
[----:B------:R-:W-:Y:S01]  /*4e90*/  F2FP.F16.F32.PACK_AB R32, R26, R29 ;  /* 0x0000001d1a20723e */ /* 0x000fe200000000ff */
[----:B------:R1:W-:Y:S01]  /*4ea0*/  STS.64 [R5+UR6+0x100], R38 ;  /* 0x0001002605007988 */ /* 0x0003e20008000a06 */
[----:B------:R-:W-:Y:S01]  /*4eb0*/  LOP3.LUT R18, R5, 0x40, RZ, 0x3c, !PT ;  /* 0x0000004005127812 */ /* 0x000fe200078e3cff */
[----:B------:R-:W-:Y:S01]  /*4ec0*/  FFMA.FTZ R8, R7, R8, 0.28857114911079406738 ;  /* 0x3e93bf9907087423 */ /* 0x000fe20000010008 */
[----:B0-----:R-:W-:Y:S01]  /*4ed0*/  IMAD R19, R31, R74, RZ ;  /* 0x0000004a1f137224 */ /* 0x001fe200078e02ff */
[----:B------:R-:W-:Y:S01]  /*4ee0*/  STS.64 [R5+UR6+0x80], R42 ;  /* 0x0000802a05007988 */ /* 0x000fe20008000a06 */
[----:B------:R-:W-:Y:S01]  /*4ef0*/  IADD3 R16, R3, -R16, RZ ;  /* 0x8000001003107210 */ /* 0x000fe20007ffe0ff */
[----:B------:R-:W-:Y:S01]  /*4f00*/  FFMA.FTZ R8, R7, R8, -0.36067417263984680176 ;  /* 0xbeb8aa4907087423 */ /* 0x000fe20000010008 */
[C---:B------:R-:W-:Y:S01]  /*4f10*/  IMAD R24, R74.reuse, 0x8, R19 ;  /* 0x000000084a187824 */ /* 0x040fe200078e0213 */
[----:B------:R0:W-:Y:S01]  /*4f20*/  STS.64 [R5+UR6+0x180], R32 ;  /* 0x0001802005007988 */ /* 0x0001e20008000a06 */
[----:B------:R-:W-:Y:S01]  /*4f30*/  F2FP.F16.F32.PACK_AB R34, R41, R44 ;  /* 0x0000002c2922723e */ /* 0x000fe200000000ff */
[----:B------:R-:W-:Y:S01]  /*4f40*/  FFMA.FTZ R8, R7, R8, 0.48089820146560668945 ;  /* 0x3ef6384a07087423 */ /* 0x000fe20000010008 */
[----:B------:R-:W-:-:S02]  /*4f50*/  IMAD R27, R74, 0x8, R24 ;  /* 0x000000084a1b7824 */ /* 0x000fc400078e0218 */
[----:B------:R-:W-:Y:S01]  /*4f60*/  FADD R16, R16, -1 ;  /* 0xbf80000010107421 */ /* 0x000fe20000000000 */
[----:B------:R-:W-:Y:S01]  /*4f70*/  F2FP.F16.F32.PACK_AB R41, R9, R20 ;  /* 0x000000140929723e */ /* 0x000fe200000000ff */
[----:B------:R-:W-:Y:S01]  /*4f80*/  FFMA.FTZ R8, R7, R8, -0.72134751081466674805 ;  /* 0xbf38aa3b07087423 */ /* 0x000fe20000010008 */
[----:B------:R-:W-:Y:S02]  /*4f90*/  IMAD R21, R74, 0x8, R27 ;  /* 0x000000084a157824 */ /* 0x000fe400078e021b */
[----:B------:R-:W-:Y:S01]  /*4fa0*/  FFMA.FTZ R9, R16, R48, -0.16845393180847167969 ;  /* 0xbe2c7f3010097423 */ /* 0x000fe20000010030 */
[----:B-1----:R-:W-:Y:S01]  /*4fb0*/  F2FP.F16.F32.PACK_AB R38, R25, R30 ;  /* 0x0000001e1926723e */ /* 0x002fe200000000ff */
[C---:B------:R-:W-:Y:S01]  /*4fc0*/  FMUL R8, R7.reuse, R8 ;  /* 0x0000000807087220 */ /* 0x040fe20000400000 */
[----:B------:R-:W-:Y:S02]  /*4fd0*/  IMAD R26, R74, 0x8, R21 ;  /* 0x000000084a1a7824 */ /* 0x000fe400078e0215 */
[----:B0-----:R-:W-:Y:S01]  /*4fe0*/  FFMA.FTZ R5, R10, R48, -0.16845393180847167969 ;  /* 0xbe2c7f300a057423 */ /* 0x001fe20000010030 */
[----:B------:R-:W-:Y:S01]  /*4ff0*/  FFMA.FTZ R9, R16, R9, 0.1716887056827545166 ;  /* 0x3e2fcf2a10097423 */ /* 0x000fe20000010009 */
[----:B------:R-:W-:Y:S01]  /*5000*/  FMUL R8, R7, R8 ;  /* 0x0000000807087220 */ /* 0x000fe20000400000 */
[----:B------:R-:W-:-:S02]  /*5010*/  IMAD R29, R74, 0x8, R26 ;  /* 0x000000084a1d7824 */ /* 0x000fc400078e021a */
[----:B------:R-:W-:Y:S01]  /*5020*/  FFMA.FTZ R5, R10, R5, 0.1716887056827545166 ;  /* 0x3e2fcf2a0a057423 */ /* 0x000fe20000010005 */
[----:B------:R-:W-:Y:S01]  /*5030*/  FFMA.FTZ R9, R16, R9, -0.17900948226451873779 ;  /* 0xbe374e4310097423 */ /* 0x000fe20000010009 */
[----:B------:R-:W-:Y:S01]  /*5040*/  FFMA.FTZ R7, R7, 1.4426950216293334961, R8 ;  /* 0x3fb8aa3b07077823 */ /* 0x000fe20000010008 */
[C---:B------:R-:W-:Y:S01]  /*5050*/  FFMA.FTZ R8, R13.reuse, R48, -0.16845393180847167969 ;  /* 0xbe2c7f300d087423 */ /* 0x040fe20000010030 */
[----:B------:R-:W-:Y:S01]  /*5060*/  FFMA.FTZ R5, R10, R5, -0.17900948226451873779 ;  /* 0xbe374e430a057423 */ /* 0x000fe20000010005 */
[----:B------:R-:W-:Y:S01]  /*5070*/  LEA R31, R74, R29, 0x3 ;  /* 0x0000001d4a1f7211 */ /* 0x000fe200078e18ff */
[----:B------:R-:W-:Y:S01]  /*5080*/  FFMA.FTZ R9, R16, R9, 0.20512372255325317383 ;  /* 0x3e520bf410097423 */ /* 0x000fe20000010009 */
[----:B------:R-:W-:Y:S01]  /*5090*/  FFMA.FTZ R8, R13, R8, 0.1716887056827545166 ;  /* 0x3e2fcf2a0d087423 */ /* 0x000fe20000010008 */
[----:B------:R-:W-:Y:S01]  /*50a0*/  FFMA.FTZ R5, R10, R5, 0.20512372255325317383 ;  /* 0x3e520bf40a057423 */ /* 0x000fe20000010005 */
[----:B------:R-:W-:Y:S01]  /*50b0*/  F2FP.F16.F32.PACK_AB R36, R40, R45 ;  /* 0x0000002d2824723e */ /* 0x000fe200000000ff */
[----:B------:R-:W-:-:S02]  /*50c0*/  IMAD R25, R74, 0x8, R31 ;  /* 0x000000084a197824 */ /* 0x000fc400078e021f */
[C---:B------:R-:W-:Y:S01]  /*50d0*/  FFMA.FTZ R8, R13.reuse, R8, -0.17900948226451873779 ;  /* 0xbe374e430d087423 */ /* 0x040fe20000010008 */
[----:B------:R-:W-:Y:S01]  /*50e0*/  FFMA.FTZ R5, R10, R5, -0.24046532809734344482 ;  /* 0xbe763c8b0a057423 */ /* 0x000fe20000010005 */
[----:B------:R-:W-:Y:S01]  /*50f0*/  FFMA.FTZ R9, R16, R9, -0.24046532809734344482 ;  /* 0xbe763c8b10097423 */ /* 0x000fe20000010009 */
[----:B------:R-:W-:Y:S02]  /*5100*/  IMAD R30, R74, 0x8, R25 ;  /* 0x000000084a1e7824 */ /* 0x000fe400078e0219 */
[C---:B------:R-:W-:Y:S01]  /*5110*/  FFMA.FTZ R8, R13.reuse, R8, 0.20512372255325317383 ;  /* 0x3e520bf40d087423 */ /* 0x040fe20000010008 */
[----:B------:R-:W-:Y:S01]  /*5120*/  FFMA.FTZ R5, R10, R5, 0.28857114911079406738 ;  /* 0x3e93bf990a057423 */ /* 0x000fe20000010005 */
[----:B------:R-:W-:Y:S01]  /*5130*/  FFMA.FTZ R9, R16, R9, 0.28857114911079406738 ;  /* 0x3e93bf9910097423 */ /* 0x000fe20000010009 */
[----:B------:R-:W-:Y:S02]  /*5140*/  IMAD R32, R74, 0x8, R30 ;  /* 0x000000084a207824 */ /* 0x000fe400078e021e */
[----:B------:R-:W-:Y:S01]  /*5150*/  FFMA.FTZ R8, R13, R8, -0.24046532809734344482 ;  /* 0xbe763c8b0d087423 */ /* 0x000fe20000010008 */
[----:B------:R-:W-:Y:S01]  /*5160*/  FFMA.FTZ R5, R10, R5, -0.36067417263984680176 ;  /* 0xbeb8aa490a057423 */ /* 0x000fe20000010005 */
[----:B------:R-:W-:Y:S01]  /*5170*/  FFMA.FTZ R9, R16, R9, -0.36067417263984680176 ;  /* 0xbeb8aa4910097423 */ /* 0x000fe20000010009 */
[----:B------:R-:W-:-:S02]  /*5180*/  IMAD R33, R74, 0x8, R32 ;  /* 0x000000084a217824 */ /* 0x000fc400078e0220 */
[----:B------:R-:W-:Y:S01]  /*5190*/  FFMA.FTZ R8, R13, R8, 0.28857114911079406738 ;  /* 0x3e93bf990d087423 */ /* 0x000fe20000010008 */
[C---:B------:R-:W-:Y:S01]  /*51a0*/  FFMA.FTZ R5, R10.reuse, R5, 0.48089820146560668945 ;  /* 0x3ef6384a0a057423 */ /* 0x040fe20000010005 */
[----:B------:R0:W-:Y:S01]  /*51b0*/  STS.64 [R18+UR6+0x2000], R34 ;  /* 0x0020002212007988 */ /* 0x0001e20008000a06 */
[----:B------:R-:W-:Y:S01]  /*51c0*/  F2FP.F16.F32.PACK_AB R39, R15, R22 ;  /* 0x000000160f27723e */ /* 0x000fe200000000ff */
[C---:B------:R-:W-:Y:S01]  /*51d0*/  FFMA.FTZ R8, R13.reuse, R8, -0.36067417263984680176 ;  /* 0xbeb8aa490d087423 */ /* 0x040fe20000010008 */
[----:B------:R-:W-:Y:S01]  /*51e0*/  FFMA.FTZ R5, R10, R5, -0.72134751081466674805 ;  /* 0xbf38aa3b0a057423 */ /* 0x000fe20000010005 */
[----:B------:R-:W-:Y:S01]  /*51f0*/  FFMA.FTZ R9, R16, R9, 0.48089820146560668945 ;  /* 0x3ef6384a10097423 */ /* 0x000fe20000010009 */
[----:B------:R1:W-:Y:S01]  /*5200*/  STS.64 [R18+UR6+0x2100], R36 ;  /* 0x0021002412007988 */ /* 0x0003e20008000a06 */
[----:B------:R-:W-:Y:S01]  /*5210*/  FFMA.FTZ R8, R13, R8, 0.48089820146560668945 ;  /* 0x3ef6384a0d087423 */ /* 0x000fe20000010008 */
[----:B------:R-:W-:Y:S01]  /*5220*/  FMUL R5, R10, R5 ;  /* 0x000000050a057220 */ /* 0x000fe20000400000 */
[----:B------:R-:W-:Y:S01]  /*5230*/  ISETP.GE.U32.AND P0, PT, R50, 0x7f800000, PT ;  /* 0x7f8000003200780c */ /* 0x000fe20003f06070 */
[----:B------:R-:W-:Y:S01]  /*5240*/  FFMA.FTZ R9, R16, R9, -0.72134751081466674805 ;  /* 0xbf38aa3b10097423 */ /* 0x000fe20000010009 */
[----:B------:R-:W-:Y:S01]  /*5250*/  F2FP.F16.F32.PACK_AB R40, R23, R28 ;  /* 0x0000001c1728723e */ /* 0x000fe200000000ff */
[----:B------:R-:W-:Y:S01]  /*5260*/  FMUL R5, R10, R5 ;  /* 0x000000050a057220 */ /* 0x000fe20000400000 */
[----:B0-----:R-:W-:Y:S01]  /*5270*/  IMAD R35, R74, 0x8, R33 ;  /* 0x000000084a237824 */ /* 0x001fe200078e0221 */
[----:B------:R0:W-:Y:S01]  /*5280*/  STS.64 [R18+UR6+0x2080], R38 ;  /* 0x0020802612007988 */ /* 0x0001e20008000a06 */
[----:B------:R-:W-:Y:S01]  /*5290*/  FFMA.FTZ R8, R13, R8, -0.72134751081466674805 ;  /* 0xbf38aa3b0d087423 */ /* 0x000fe20000010008 */
[----:B------:R-:W-:Y:S01]  /*52a0*/  FFMA.FTZ R10, R10, 1.4426950216293334961, R5 ;  /* 0x3fb8aa3b0a0a7823 */ /* 0x000fe20000010005 */
[----:B------:R-:W-:Y:S01]  /*52b0*/  ISETP.GE.U32.AND P3, PT, R52, 0x7f800000, PT ;  /* 0x7f8000003400780c */ /* 0x000fe20003f66070 */
[----:B-1----:R-:W-:-:S02]  /*52c0*/  IMAD R37, R74, 0x8, R35 ;  /* 0x000000084a257824 */ /* 0x002fc400078e0223 */
[C---:B------:R-:W-:Y:S01]  /*52d0*/  FMUL R9, R16.reuse, R9 ;  /* 0x0000000910097220 */ /* 0x040fe20000400000 */
[----:B------:R-:W-:Y:S01]  /*52e0*/  FADD R70, R11, R10 ;  /* 0x0000000a0b467221 */ /* 0x000fe20000000000 */
[----:B------:R-:W-:Y:S01]  /*52f0*/  ISETP.GE.U32.AND P6, PT, R97, 0x7f800000, PT ;  /* 0x7f8000006100780c */ /* 0x000fe20003fc6070 */
[----:B------:R-:W1:Y:S01]  /*5300*/  LDC.64 R10, c[0x0][0x228] ;  /* 0x00008a00ff0a7b82 */ /* 0x000e620000000a00 */
[----:B------:R2:W-:Y:S01]  /*5310*/  STS.64 [R18+UR6+0x2180], R40 ;  /* 0x0021802812007988 */ /* 0x0005e20008000a06 */
[----:B------:R-:W-:Y:S01]  /*5320*/  FMUL R8, R13, R8 ;  /* 0x000000080d087220 */ /* 0x000fe20000400000 */
[----:B------:R-:W-:Y:S01]  /*5330*/  FMUL R9, R16, R9 ;  /* 0x0000000910097220 */ /* 0x000fe20000400000 */
[----:B0-----:R-:W-:-:S04]  /*5340*/  IMAD R39, R74, 0x8, R37 ;  /* 0x000000084a277824 */ /* 0x001fc800078e0225 */
[----:B------:R-:W-:Y:S01]  /*5350*/  BAR.SYNC.DEFER_BLOCKING 0x0 ;  /* 0x0000000000007b1d */ /* 0x000fe20000010000 */
[----:B------:R-:W-:Y:S01]  /*5360*/  FMUL R8, R13, R8 ;  /* 0x000000080d087220 */ /* 0x000fe20000400000 */
[----:B------:R-:W-:Y:S01]  /*5370*/  @P0 IMAD.MOV.U32 R5, RZ, RZ, 0x7f800000 ;  /* 0x7f800000ff050424 */ /* 0x000fe200078e00ff */
[----:B------:R-:W-:Y:S01]  /*5380*/  ISETP.GE.U32.AND P4, PT, R3, 0x7f800000, PT ;  /* 0x7f8000000300780c */ /* 0x000fe20003f86070 */
[----:B------:R-:W-:Y:S01]  /*5390*/  FFMA.FTZ R9, R16, 1.4426950216293334961, R9 ;  /* 0x3fb8aa3b10097823 */ /* 0x000fe20000010009 */
[----:B------:R-:W-:Y:S01]  /*53a0*/  FFMA.FTZ R13, R13, 1.4426950216293334961, R8 ;  /* 0x3fb8aa3b0d0d7823 */ /* 0x000fe20000010008 */
[----:B------:R-:W-:Y:S01]  /*53b0*/  FADD R16, R6, R7 ;  /* 0x0000000706107221 */ /* 0x000fe20000000000 */
[----:B------:R-:W-:Y:S01]  /*53c0*/  @P0 FFMA.FTZ R16, R50, R5, +INF ;  /* 0x7f80000032100423 */ /* 0x000fe20000010005 */
[----:B--2---:R-:W-:Y:S02]  /*53d0*/  IMAD R41, R74, 0x8, R39 ;  /* 0x000000084a297824 */ /* 0x004fe400078e0227 */
[----:B------:R-:W-:Y:S01]  /*53e0*/  FADD R71, R12, R13 ;  /* 0x0000000d0c477221 */ /* 0x000fe20000000000 */
[----:B------:R-:W-:Y:S01]  /*53f0*/  @P3 IMAD.MOV.U32 R7, RZ, RZ, 0x7f800000 ;  /* 0x7f800000ff073424 */ /* 0x000fe200078e00ff */
[----:B------:R-:W-:Y:S01]  /*5400*/  @P6 MOV R6, 0x7f800000 ;  /* 0x7f80000000066802 */ /* 0x000fe20000000f00 */
[----:B------:R-:W-:Y:S01]  /*5410*/  IMAD R5, R0, UR5, RZ ;  /* 0x0000000500057c24 */ /* 0x000fe2000f8e02ff */
[----:B------:R-:W-:Y:S01]  /*5420*/  LEA R43, R74, R41, 0x3 ;  /* 0x000000294a2b7211 */ /* 0x000fe200078e18ff */
[----:B------:R-:W-:Y:S01]  /*5430*/  @P3 FFMA.FTZ R71, R52, R7, +INF ;  /* 0x7f80000034473423 */ /* 0x000fe20000010007 */
[----:B------:R-:W-:Y:S01]  /*5440*/  UIMAD.WIDE UR4, UR4, 0x2, URZ ;  /* 0x00000002040478a5 */ /* 0x000fe2000f8e023f */
[----:B------:R-:W-:-:S02]  /*5450*/  IMAD.SHL.U32 R7, R5, 0x2, RZ ;  /* 0x0000000205077824 */ /* 0x000fc400078e00ff */
[----:B------:R-:W-:Y:S01]  /*5460*/  @P6 FFMA.FTZ R70, R97, R6, +INF ;  /* 0x7f80000061466423 */ /* 0x000fe20000010006 */
[----:B------:R-:W-:Y:S01]  /*5470*/  IMAD R45, R74, 0x8, R43 ;  /* 0x000000084a2d7824 */ /* 0x000fe200078e022b */
[----:B------:R-:W-:Y:S01]  /*5480*/  @P4 MOV R8, 0x7f800000 ;  /* 0x7f80000000084802 */ /* 0x000fe20000000f00 */
[----:B------:R-:W-:Y:S01]  /*5490*/  IMAD.HI R6, R5, 0x2, RZ ;  /* 0x0000000205067827 */ /* 0x000fe200078e02ff */
[----:B-1----:R-:W-:-:S03]  /*54a0*/  IADD3 R68, P3, P6, R7, UR8, R10 ;  /* 0x0000000807447c10 */ /* 0x002fc6000fe7e00a */
[----:B------:R-:W-:Y:S01]  /*54b0*/  FADD R72, R14, R9 ;  /* 0x000000090e487221 */ /* 0x000fe20000000000 */
[----:B------:R-:W-:Y:S01]  /*54c0*/  FSETP.NEU.AND P2, PT, R50, RZ, PT ;  /* 0x000000ff3200720b */ /* 0x000fe20003f4d000 */
[----:B------:R-:W-:Y:S02]  /*54d0*/  IMAD R47, R74, 0x8, R45 ;  /* 0x000000084a2f7824 */ /* 0x000fe400078e022d */
[----:B------:R-:W-:Y:S01]  /*54e0*/  @P4 FFMA.FTZ R72, R3, R8, +INF ;  /* 0x7f80000003484423 */ /* 0x000fe20000010008 */
[----:B------:R-:W-:Y:S01]  /*54f0*/  IADD3.X R92, R6, UR5, R11, P3, P6 ;  /* 0x00000005065c7c10 */ /* 0x000fe20009fec40b */
[----:B------:R-:W0:Y:S01]  /*5500*/  LDS.64 R76, [R4+UR6] ;  /* 0x00000006044c7984 */ /* 0x000e220008000a00 */
[----:B------:R-:W-:Y:S01]  /*5510*/  IMAD R49, R74, 0x8, R47 ;  /* 0x000000084a317824 */ /* 0x000fe200078e022f */
[-C--:B------:R-:W-:Y:S01]  /*5520*/  LEA R6, P6, R19, R68.reuse, 0x1 ;  /* 0x0000004413067211 */ /* 0x080fe200078c08ff */
[----:B------:R-:W-:Y:S01]  /*5530*/  ULDC UR4, c[0x0][0x27c] ;  /* 0x00009f0000047ab9 */ /* 0x000fe20000000800 */
[-C--:B------:R-:W-:Y:S01]  /*5540*/  LEA R8, P4, R24, R68.reuse, 0x1 ;  /* 0x0000004418087211 */ /* 0x080fe200078808ff */
[C---:B------:R-:W-:Y:S01]  /*5550*/  IMAD R51, R74.reuse, 0x8, R49 ;  /* 0x000000084a337824 */ /* 0x040fe200078e0231 */
[----:B------:R-:W-:Y:S01]  /*5560*/  LEA R10, P3, R27, R68, 0x1 ;  /* 0x000000441b0a7211 */ /* 0x000fe200078608ff */
[----:B------:R-:W1:Y:S01]  /*5570*/  LDS.64 R78, [R4+UR6+0x200] ;  /* 0x00020006044e7984 */ /* 0x000e620008000a00 */
[-C--:B------:R-:W-:Y:S01]  /*5580*/  LEA.HI.X.SX32 R7, R19, R92.reuse, 0x1, P6 ;  /* 0x0000005c13077211 */ /* 0x080fe200030f0eff */
[----:B------:R-:W-:Y:S01]  /*5590*/  IMAD R53, R74, 0x8, R51 ;  /* 0x000000084a357824 */ /* 0x000fe200078e0233 */
[----:B------:R-:W-:Y:S01]  /*55a0*/  LEA.HI.X.SX32 R9, R24, R92, 0x1, P4 ;  /* 0x0000005c18097211 */ /* 0x000fe200020f0eff */
[----:B------:R-:W2:Y:S01]  /*55b0*/  LDS.64 R80, [R4+UR6+0x400] ;  /* 0x0004000604507984 */ /* 0x000ea20008000a00 */
[-C--:B------:R-:W-:Y:S01]  /*55c0*/  LEA R12, P6, R21, R68.reuse, 0x1 ;  /* 0x00000044150c7211 */ /* 0x080fe200078c08ff */
[----:B------:R-:W-:Y:S01]  /*55d0*/  UIMAD UR4, UR7, UR4, URZ ;  /* 0x00000004070472a4 */ /* 0x000fe2000f8e023f */
[----:B------:R-:W-:Y:S01]  /*55e0*/  LEA R14, P4, R26, R68, 0x1 ;  /* 0x000000441a0e7211 */ /* 0x000fe200078808ff */
[----:B------:R-:W3:Y:S01]  /*55f0*/  LDS.64 R82, [R4+UR6+0x600] ;  /* 0x0006000604527984 */ /* 0x000ee20008000a00 */
[----:B------:R-:W-:Y:S01]  /*5600*/  LEA.HI.X.SX32 R11, R27, R92, 0x1, P3 ;  /* 0x0000005c1b0b7211 */ /* 0x000fe200018f0eff */
[----:B------:R-:W-:Y:S01]  /*5610*/  USHF.L.U32 UR7, UR4, 0x2, URZ ;  /* 0x0000000204077899 */ /* 0x000fe2000800063f */
[----:B------:R-:W-:Y:S01]  /*5620*/  LEA R18, P3, R29, R68, 0x1 ;  /* 0x000000441d127211 */ /* 0x000fe200078608ff */
[----:B------:R-:W4:Y:S01]  /*5630*/  LDS.64 R84, [R4+UR6+0x800] ;  /* 0x0008000604547984 */ /* 0x000f220008000a00 */
[----:B------:R-:W-:Y:S01]  /*5640*/  LEA R55, R74, R53, 0x3 ;  /* 0x000000354a377211 */ /* 0x000fe200078e18ff */
[----:B------:R-:W-:Y:S01]  /*5650*/  UIMAD.WIDE UR4, UR4, 0x4, URZ ;  /* 0x00000004040478a5 */ /* 0x000fe2000f8e023f */
[-C--:B------:R-:W-:Y:S01]  /*5660*/  LEA.HI.X.SX32 R13, R21, R92.reuse, 0x1, P6 ;  /* 0x0000005c150d7211 */ /* 0x080fe200030f0eff */
[----:B------:R-:W5:Y:S01]  /*5670*/  LDS.64 R86, [R4+UR6+0xa00] ;  /* 0x000a000604567984 */ /* 0x000f620008000a00 */
[----:B------:R-:W-:Y:S01]  /*5680*/  LEA.HI.X.SX32 R15, R26, R92, 0x1, P4 ;  /* 0x0000005c1a0f7211 */ /* 0x000fe200020f0eff */
[C---:B------:R-:W-:Y:S01]  /*5690*/  IMAD R57, R74.reuse, 0x8, R55 ;  /* 0x000000084a397824 */ /* 0x040fe200078e0237 */
[-C--:B------:R-:W-:Y:S01]  /*56a0*/  LEA R20, P6, R31, R68.reuse, 0x1 ;  /* 0x000000441f147211 */ /* 0x080fe200078c08ff */
[----:B------:R-:W5:Y:S01]  /*56b0*/  LDS.64 R88, [R4+UR6+0xc00] ;  /* 0x000c000604587984 */ /* 0x000f620008000a00 */
[----:B------:R-:W-:Y:S01]  /*56c0*/  LEA R22, P4, R25, R68, 0x1 ;  /* 0x0000004419167211 */ /* 0x000fe200078808ff */
[----:B------:R-:W-:Y:S01]  /*56d0*/  IMAD R59, R74, 0x8, R57 ;  /* 0x000000084a3b7824 */ /* 0x000fe200078e0239 */
[----:B------:R-:W-:Y:S01]  /*56e0*/  LEA.HI.X.SX32 R19, R29, R92, 0x1, P3 ;  /* 0x0000005c1d137211 */ /* 0x000fe200018f0eff */
[----:B------:R-:W5:Y:S01]  /*56f0*/  LDS.64 R90, [R4+UR6+0xe00] ;  /* 0x000e0006045a7984 */ /* 0x000f620008000a00 */
[----:B------:R-:W-:Y:S01]  /*5700*/  LEA R24, P3, R30, R68, 0x1 ;  /* 0x000000441e187211 */ /* 0x000fe200078608ff */
[----:B------:R-:W-:Y:S01]  /*5710*/  IMAD R61, R74, 0x8, R59 ;  /* 0x000000084a3d7824 */ /* 0x000fe200078e023b */
[----:B------:R-:W-:-:S02]  /*5720*/  LEA.HI.X.SX32 R21, R31, R92, 0x1, P6 ;  /* 0x0000005c1f157211 */ /* 0x000fc400030f0eff */
[----:B------:R-:W-:Y:S01]  /*5730*/  LEA.HI.X.SX32 R23, R25, R92, 0x1, P4 ;  /* 0x0000005c19177211 */ /* 0x000fe200020f0eff */
[----:B------:R-:W-:Y:S01]  /*5740*/  IMAD R62, R74, 0x8, R61 ;  /* 0x000000084a3e7824 */ /* 0x000fe200078e023d */
[----:B------:R-:W-:Y:S02]  /*5750*/  LEA R26, P6, R32, R68, 0x1 ;  /* 0x00000044201a7211 */ /* 0x000fe400078c08ff */
[----:B------:R-:W-:Y:S01]  /*5760*/  LEA.HI.X.SX32 R25, R30, R92, 0x1, P3 ;  /* 0x0000005c1e197211 */ /* 0x000fe200018f0eff */
[C---:B------:R-:W-:Y:S01]  /*5770*/  IMAD R63, R74.reuse, 0x8, R62 ;  /* 0x000000084a3f7824 */ /* 0x040fe200078e023e */
[-C--:B------:R-:W-:Y:S01]  /*5780*/  LEA R30, P3, R35, R68.reuse, 0x1 ;  /* 0x00000044231e7211 */ /* 0x080fe200078608ff */
[----:B0-----:R-:W-:Y:S01]  /*5790*/  STG.E.U16 desc[UR10][R6.64], R76 ;  /* 0x0000004c06007986 */ /* 0x001fe2000c10150a */
[----:B------:R-:W-:Y:S01]  /*57a0*/  LEA R28, P4, R33, R68, 0x1 ;  /* 0x00000044211c7211 */ /* 0x000fe200078808ff */
[----:B------:R-:W-:Y:S01]  /*57b0*/  IMAD R65, R74, 0x8, R63 ;  /* 0x000000084a417824 */ /* 0x000fe200078e023f */
[----:B------:R-:W-:Y:S01]  /*57c0*/  LEA.HI.X.SX32 R27, R32, R92, 0x1, P6 ;  /* 0x0000005c201b7211 */ /* 0x000fe200030f0eff */
[----:B-1----:R0:W-:Y:S01]  /*57d0*/  STG.E.U16 desc[UR10][R8.64], R78 ;  /* 0x0000004e08007986 */ /* 0x0021e2000c10150a */
[----:B------:R-:W-:Y:S01]  /*57e0*/  LEA R32, P6, R37, R68, 0x1 ;  /* 0x0000004425207211 */ /* 0x000fe200078c08ff */
[C---:B------:R-:W-:Y:S01]  /*57f0*/  IMAD R67, R74.reuse, 0x8, R65 ;  /* 0x000000084a437824 */ /* 0x040fe200078e0241 */
[----:B------:R-:W-:Y:S01]  /*5800*/  LEA.HI.X.SX32 R31, R35, R92, 0x1, P3 ;  /* 0x0000005c231f7211 */ /* 0x000fe200018f0eff */
[----:B--2---:R-:W-:Y:S01]  /*5810*/  STG.E.U16 desc[UR10][R10.64], R80 ;  /* 0x000000500a007986 */ /* 0x004fe2000c10150a */
[----:B------:R-:W-:Y:S01]  /*5820*/  LEA R36, P3, R41, R68, 0x1 ;  /* 0x0000004429247211 */ /* 0x000fe200078608ff */
[C---:B------:R-:W-:Y:S01]  /*5830*/  IMAD R69, R74.reuse, 0x8, R67 ;  /* 0x000000084a457824 */ /* 0x040fe200078e0243 */
[----:B------:R-:W-:Y:S01]  /*5840*/  LEA.HI.X.SX32 R29, R33, R92, 0x1, P4 ;  /* 0x0000005c211d7211 */ /* 0x000fe200020f0eff */
[----:B---3--:R1:W-:Y:S01]  /*5850*/  STG.E.U16 desc[UR10][R12.64], R82 ;  /* 0x000000520c007986 */ /* 0x0083e2000c10150a */
[----:B------:R-:W-:Y:S01]  /*5860*/  LEA R34, P4, R39, R68, 0x1 ;  /* 0x0000004427227211 */ /* 0x000fe200078808ff */
[C---:B------:R-:W-:Y:S01]  /*5870*/  IMAD R73, R74.reuse, 0x8, R69 ;  /* 0x000000084a497824 */ /* 0x040fe200078e0245 */
[----:B------:R-:W-:Y:S01]  /*5880*/  LEA.HI.X.SX32 R33, R37, R92, 0x1, P6 ;  /* 0x0000005c25217211 */ /* 0x000fe200030f0eff */
[----:B----4-:R2:W-:Y:S01]  /*5890*/  STG.E.U16 desc[UR10][R14.64], R84 ;  /* 0x000000540e007986 */ /* 0x0105e2000c10150a */
[----:B------:R-:W-:Y:S01]  /*58a0*/  LEA R38, P6, R43, R68, 0x1 ;  /* 0x000000442b267211 */ /* 0x000fe200078c08ff */
[----:B------:R-:W-:Y:S01]  /*58b0*/  IMAD R74, R74, 0x8, R73 ;  /* 0x000000084a4a7824 */ /* 0x000fe200078e0249 */
[----:B------:R-:W-:Y:S01]  /*58c0*/  LEA.HI.X.SX32 R37, R41, R92, 0x1, P3 ;  /* 0x0000005c29257211 */ /* 0x000fe200018f0eff */
[----:B-----5:R3:W-:Y:S01]  /*58d0*/  STG.E.U16 desc[UR10][R18.64], R86 ;  /* 0x0000005612007986 */ /* 0x0207e2000c10150a */
[----:B------:R-:W-:Y:S01]  /*58e0*/  LEA R42, P3, R47, R68, 0x1 ;  /* 0x000000442f2a7211 */ /* 0x000fe200078608ff */
[----:B0-----:R-:W0:Y:S01]  /*58f0*/  LDC.64 R8, c[0x0][0x230] ;  /* 0x00008c00ff087b82 */ /* 0x001e220000000a00 */
[----:B------:R-:W-:Y:S01]  /*5900*/  LEA.HI.X.SX32 R35, R39, R92, 0x1, P4 ;  /* 0x0000005c27237211 */ /* 0x000fe200020f0eff */
[----:B------:R-:W-:Y:S01]  /*5910*/  STG.E.U16 desc[UR10][R20.64], R88 ;  /* 0x0000005814007986 */ /* 0x000fe2000c10150a */
[----:B------:R-:W-:-:S02]  /*5920*/  LEA R40, P4, R45, R68, 0x1 ;  /* 0x000000442d287211 */ /* 0x000fc400078808ff */
[----:B------:R-:W-:Y:S01]  /*5930*/  LEA.HI.X.SX32 R39, R43, R92, 0x1, P6 ;  /* 0x0000005c2b277211 */ /* 0x000fe200030f0eff */
[----:B------:R-:W-:Y:S01]  /*5940*/  STG.E.U16 desc[UR10][R22.64], R90 ;  /* 0x0000005a16007986 */ /* 0x000fe2000c10150a */
[----:B------:R-:W-:Y:S02]  /*5950*/  LEA R44, P6, R49, R68, 0x1 ;  /* 0x00000044312c7211 */ /* 0x000fe400078c08ff */
[----:B------:R-:W-:Y:S02]  /*5960*/  LEA.HI.X.SX32 R43, R47, R92, 0x1, P3 ;  /* 0x0000005c2f2b7211 */ /* 0x000fe400018f0eff */
[----:B------:R-:W-:Y:S02]  /*5970*/  LEA R48, P3, R53, R68, 0x1 ;  /* 0x0000004435307211 */ /* 0x000fe400078608ff */
[----:B------:R-:W-:Y:S02]  /*5980*/  LEA.HI.X.SX32 R41, R45, R92, 0x1, P4 ;  /* 0x0000005c2d297211 */ /* 0x000fe400020f0eff */
[----:B------:R-:W-:-:S02]  /*5990*/  LEA R46, P4, R51, R68, 0x1 ;  /* 0x00000044332e7211 */ /* 0x000fc400078808ff */
[----:B------:R-:W-:Y:S02]  /*59a0*/  LEA.HI.X.SX32 R45, R49, R92, 0x1, P6 ;  /* 0x0000005c312d7211 */ /* 0x000fe400030f0eff */
[----:B------:R-:W-:Y:S02]  /*59b0*/  LEA R50, P6, R55, R68, 0x1 ;  /* 0x0000004437327211 */ /* 0x000fe400078c08ff */
[----:B------:R-:W-:Y:S02]  /*59c0*/  LEA.HI.X.SX32 R49, R53, R92, 0x1, P3 ;  /* 0x0000005c35317211 */ /* 0x000fe400018f0eff */
[----:B------:R-:W-:Y:S02]  /*59d0*/  LEA R54, P3, R59, R68, 0x1 ;  /* 0x000000443b367211 */ /* 0x000fe400078608ff */
[----:B------:R-:W-:Y:S02]  /*59e0*/  FSETP.NEU.AND P0, PT, R52, RZ, PT ;  /* 0x000000ff3400720b */ /* 0x000fe40003f0d000 */
[----:B------:R-:W-:-:S02]  /*59f0*/  LEA.HI.X.SX32 R47, R51, R92, 0x1, P4 ;  /* 0x0000005c332f7211 */ /* 0x000fc400020f0eff */
[----:B------:R-:W-:Y:S02]  /*5a00*/  LEA R52, P4, R57, R68, 0x1 ;  /* 0x0000004439347211 */ /* 0x000fe400078808ff */
[----:B------:R-:W-:Y:S02]  /*5a10*/  LEA.HI.X.SX32 R51, R55, R92, 0x1, P6 ;  /* 0x0000005c37337211 */ /* 0x000fe400030f0eff */
[----:B------:R-:W-:Y:S02]  /*5a20*/  LEA R56, P6, R61, R68, 0x1 ;  /* 0x000000443d387211 */ /* 0x000fe400078c08ff */
[----:B------:R-:W-:Y:S02]  /*5a30*/  LEA.HI.X.SX32 R55, R59, R92, 0x1, P3 ;  /* 0x0000005c3b377211 */ /* 0x000fe400018f0eff */
[----:B------:R-:W-:Y:S02]  /*5a40*/  LEA R60, P3, R63, R68, 0x1 ;  /* 0x000000443f3c7211 */ /* 0x000fe400078608ff */
[----:B------:R-:W-:-:S02]  /*5a50*/  LEA.HI.X.SX32 R53, R57, R92, 0x1, P4 ;  /* 0x0000005c39357211 */ /* 0x000fc400020f0eff */
[----:B------:R-:W-:Y:S02]  /*5a60*/  LEA.HI.X.SX32 R57, R61, R92, 0x1, P6 ;  /* 0x0000005c3d397211 */ /* 0x000fe400030f0eff */
[----:B------:R-:W-:Y:S02]  /*5a70*/  LEA R4, P6, R65, R68, 0x1 ;  /* 0x0000004441047211 */ /* 0x000fe400078c08ff */
[----:B------:R-:W-:Y:S02]  /*5a80*/  LEA.HI.X.SX32 R61, R63, R92, 0x1, P3 ;  /* 0x0000005c3f3d7211 */ /* 0x000fe400018f0eff */
[----:B------:R-:W-:Y:S02]  /*5a90*/  LEA R64, P3, R69, R68, 0x1 ;  /* 0x0000004445407211 */ /* 0x000fe400078608ff */
[-C--:B------:R-:W-:Y:S02]  /*5aa0*/  LEA.HI.X.SX32 R5, R65, R92.reuse, 0x1, P6 ;  /* 0x0000005c41057211 */ /* 0x080fe400030f0eff */
[----:B------:R-:W-:-:S02]  /*5ab0*/  LEA.HI.X.SX32 R65, R69, R92, 0x1, P3 ;  /* 0x0000005c45417211 */ /* 0x000fc400018f0eff */
[----:B------:R-:W-:Y:S02]  /*5ac0*/  FSETP.NEU.AND P3, PT, R3, RZ, PT ;  /* 0x000000ff0300720b */ /* 0x000fe40003f6d000 */
[----:B------:R-:W-:Y:S02]  /*5ad0*/  PRMT R3, R76, 0x7632, R3 ;  /* 0x000076324c037816 */ /* 0x000fe40000000003 */
[----:B-1----:R-:W-:Y:S02]  /*5ae0*/  PRMT R13, R78, 0x7632, R13 ;  /* 0x000076324e0d7816 */ /* 0x002fe4000000000d */
[----:B------:R-:W-:Y:S01]  /*5af0*/  PRMT R6, R80, 0x7632, R6 ;  /* 0x0000763250067816 */ /* 0x000fe20000000006 */
[----:B------:R1:W-:Y:S01]  /*5b00*/  STG.E.U16 desc[UR10][R24.64], R3 ;  /* 0x0000000318007986 */ /* 0x0003e2000c10150a */
[----:B--2---:R-:W-:Y:S02]  /*5b10*/  PRMT R15, R82, 0x7632, R15 ;  /* 0x00007632520f7816 */ /* 0x004fe4000000000f */
[----:B------:R-:W-:Y:S01]  /*5b20*/  PRMT R84, R84, 0x7632, R84 ;  /* 0x0000763254547816 */ /* 0x000fe20000000054 */
[----:B------:R-:W-:Y:S01]  /*5b30*/  STG.E.U16 desc[UR10][R26.64], R13 ;  /* 0x0000000d1a007986 */ /* 0x000fe2000c10150a */
[----:B---3--:R-:W-:-:S02]  /*5b40*/  PRMT R86, R86, 0x7632, R86 ;  /* 0x0000763256567816 */ /* 0x008fc40000000056 */
[----:B------:R-:W-:Y:S01]  /*5b50*/  PRMT R18, R88, 0x7632, R18 ;  /* 0x0000763258127816 */ /* 0x000fe20000000012 */
[----:B------:R2:W-:Y:S01]  /*5b60*/  STG.E.U16 desc[UR10][R28.64], R6 ;  /* 0x000000061c007986 */ /* 0x0005e2000c10150a */
[----:B------:R-:W-:Y:S02]  /*5b70*/  PRMT R19, R90, 0x7632, R19 ;  /* 0x000076325a137816 */ /* 0x000fe40000000013 */
[C---:B------:R-:W-:Y:S01]  /*5b80*/  LEA R58, P4, R62.reuse, R68, 0x1 ;  /* 0x000000443e3a7211 */ /* 0x040fe200078808ff */
[----:B------:R3:W-:Y:S01]  /*5b90*/  STG.E.U16 desc[UR10][R30.64], R15 ;  /* 0x0000000f1e007986 */ /* 0x0007e2000c10150a */
[----:B-1----:R-:W-:Y:S02]  /*5ba0*/  PRMT R3, R77, 0x7632, R3 ;  /* 0x000076324d037816 */ /* 0x002fe40000000003 */
[----:B------:R-:W-:Y:S01]  /*5bb0*/  LEA.HI.X.SX32 R59, R62, R92, 0x1, P4 ;  /* 0x0000005c3e3b7211 */ /* 0x000fe200020f0eff */
[----:B------:R1:W-:Y:S01]  /*5bc0*/  STG.E.U16 desc[UR10][R32.64], R84 ;  /* 0x0000005420007986 */ /* 0x0003e2000c10150a */
[----:B------:R-:W-:-:S02]  /*5bd0*/  LEA R62, P4, R67, R68, 0x1 ;  /* 0x00000044433e7211 */ /* 0x000fc400078808ff */
[----:B------:R-:W-:Y:S01]  /*5be0*/  LEA R66, P6, R73, R68, 0x1 ;  /* 0x0000004449427211 */ /* 0x000fe200078c08ff */
[----:B------:R4:W-:Y:S01]  /*5bf0*/  STG.E.U16 desc[UR10][R34.64], R86 ;  /* 0x0000005622007986 */ /* 0x0009e2000c10150a */
[----:B--2---:R-:W-:Y:S02]  /*5c00*/  PRMT R29, R79, 0x7632, R29 ;  /* 0x000076324f1d7816 */ /* 0x004fe4000000001d */
[----:B------:R-:W-:Y:S01]  /*5c10*/  LEA.HI.X.SX32 R63, R67, R92, 0x1, P4 ;  /* 0x0000005c433f7211 */ /* 0x000fe200020f0eff */
[----:B------:R-:W-:Y:S01]  /*5c20*/  STG.E.U16 desc[UR10][R36.64], R18 ;  /* 0x0000001224007986 */ /* 0x000fe2000c10150a */
[----:B---3--:R-:W-:Y:S02]  /*5c30*/  PRMT R30, R81, 0x7632, R30 ;  /* 0x00007632511e7816 */ /* 0x008fe4000000001e */
[----:B------:R-:W-:Y:S01]  /*5c40*/  LEA R68, P4, R74, R68, 0x1 ;  /* 0x000000444a447211 */ /* 0x000fe200078808ff */
[----:B------:R-:W-:Y:S01]  /*5c50*/  STG.E.U16 desc[UR10][R38.64], R19 ;  /* 0x0000001326007986 */ /* 0x000fe2000c10150a */
[----:B------:R-:W-:-:S02]  /*5c60*/  PRMT R7, R83, 0x7632, R7 ;  /* 0x0000763253077816 */ /* 0x000fc40000000007 */
[----:B------:R-:W-:Y:S01]  /*5c70*/  PRMT R31, R85, 0x7632, R31 ;  /* 0x00007632551f7816 */ /* 0x000fe2000000001f */
[----:B------:R-:W-:Y:S01]  /*5c80*/  STG.E.U16 desc[UR10][R40.64], R77 ;  /* 0x0000004d28007986 */ /* 0x000fe2000c10150a */
[----:B-1----:R-:W-:Y:S02]  /*5c90*/  PRMT R32, R87, 0x7632, R32 ;  /* 0x0000763257207816 */ /* 0x002fe40000000020 */
[-C--:B------:R-:W-:Y:S01]  /*5ca0*/  LEA.HI.X.SX32 R67, R73, R92.reuse, 0x1, P6 ;  /* 0x0000005c49437211 */ /* 0x080fe200030f0eff */
[----:B------:R-:W-:Y:S01]  /*5cb0*/  STG.E.U16 desc[UR10][R42.64], R79 ;  /* 0x0000004f2a007986 */ /* 0x000fe2000c10150a */
[----:B------:R-:W-:Y:S02]  /*5cc0*/  PRMT R33, R89, 0x7632, R33 ;  /* 0x0000763259217816 */ /* 0x000fe40000000021 */
[----:B------:R-:W-:Y:S01]  /*5cd0*/  LEA.HI.X.SX32 R69, R74, R92, 0x1, P4 ;  /* 0x0000005c4a457211 */ /* 0x000fe200020f0eff */
[----:B------:R-:W-:Y:S01]  /*5ce0*/  STG.E.U16 desc[UR10][R44.64], R81 ;  /* 0x000000512c007986 */ /* 0x000fe2000c10150a */
[----:B----4-:R-:W-:-:S02]  /*5cf0*/  PRMT R34, R91, 0x7632, R34 ;  /* 0x000076325b227816 */ /* 0x010fc40000000022 */
[----:B------:R-:W-:Y:S01]  /*5d00*/  FSETP.NEU.AND P1, PT, R97, RZ, PT ;  /* 0x000000ff6100720b */ /* 0x000fe20003f2d000 */
[----:B------:R-:W-:Y:S01]  /*5d10*/  STG.E.U16 desc[UR10][R46.64], R83 ;  /* 0x000000532e007986 */ /* 0x000fe2000c10150a */
[----:B------:R-:W-:Y:S02]  /*5d20*/  FSEL R16, R16, -INF , P2 ;  /* 0xff80000010107808 */ /* 0x000fe40001000000 */
[----:B------:R-:W-:Y:S01]  /*5d30*/  FSEL R70, R70, -INF , P1 ;  /* 0xff80000046467808 */ /* 0x000fe20000800000 */
[----:B------:R-:W-:Y:S01]  /*5d40*/  STG.E.U16 desc[UR10][R48.64], R85 ;  /* 0x0000005530007986 */ /* 0x000fe2000c10150a */
[----:B------:R-:W-:Y:S01]  /*5d50*/  FSEL R6, R71, -INF , P0 ;  /* 0xff80000047067808 */ /* 0x000fe20000000000 */
[----:B------:R-:W-:Y:S01]  /*5d60*/  FFMA R116, R16, 0.69314718246459960938, R125 ;  /* 0x3f31721810747823 */ /* 0x000fe2000000007d */
[----:B------:R-:W-:Y:S01]  /*5d70*/  FSEL R72, R72, -INF , P3 ;  /* 0xff80000048487808 */ /* 0x000fe20001800000 */
[----:B------:R-:W-:Y:S01]  /*5d80*/  STG.E.U16 desc[UR10][R50.64], R87 ;  /* 0x0000005732007986 */ /* 0x000fe2000c10150a */
[----:B------:R-:W-:Y:S01]  /*5d90*/  FFMA R117, R70, 0.69314718246459960938, R123 ;  /* 0x3f31721846757823 */ /* 0x000fe2000000007b */
[----:B------:R-:W-:-:S02]  /*5da0*/  FFMA R118, R6, 0.69314718246459960938, R121 ;  /* 0x3f31721806767823 */ /* 0x000fc40000000079 */
[----:B------:R-:W-:Y:S01]  /*5db0*/  STG.E.U16 desc[UR10][R52.64], R89 ;  /* 0x0000005934007986 */ /* 0x000fe2000c10150a */
[----:B------:R-:W-:-:S03]  /*5dc0*/  FFMA R119, R72, 0.69314718246459960938, R119 ;  /* 0x3f31721848777823 */ /* 0x000fc60000000077 */
[----:B------:R-:W-:Y:S04]  /*5dd0*/  STG.E.U16 desc[UR10][R54.64], R91 ;  /* 0x0000005b36007986 */ /* 0x000fe8000c10150a */
[----:B------:R1:W-:Y:S04]  /*5de0*/  STG.E.U16 desc[UR10][R56.64], R3 ;  /* 0x0000000338007986 */ /* 0x0003e8000c10150a */
[----:B------:R-:W-:Y:S04]  /*5df0*/  STG.E.U16 desc[UR10][R58.64], R29 ;  /* 0x0000001d3a007986 */ /* 0x000fe8000c10150a */
[----:B------:R-:W-:Y:S04]  /*5e00*/  STG.E.U16 desc[UR10][R60.64], R30 ;  /* 0x0000001e3c007986 */ /* 0x000fe8000c10150a */
[----:B------:R2:W-:Y:S01]  /*5e10*/  STG.E.U16 desc[UR10][R4.64], R7 ;  /* 0x0000000704007986 */ /* 0x0005e2000c10150a */
[----:B-1----:R-:W-:-:S02]  /*5e20*/  IMAD.SHL.U32 R3, R0, 0x4, RZ ;  /* 0x0000000400037824 */ /* 0x002fc400078e00ff */
[----:B------:R-:W-:Y:S01]  /*5e30*/  IMAD.HI R0, R0, 0x4, RZ ;  /* 0x0000000400007827 */ /* 0x000fe200078e02ff */
[----:B------:R1:W-:Y:S04]  /*5e40*/  STG.E.U16 desc[UR10][R62.64], R31 ;  /* 0x0000001f3e007986 */ /* 0x0003e8000c10150a */
[----:B------:R1:W-:Y:S04]  /*5e50*/  STG.E.U16 desc[UR10][R64.64], R32 ;  /* 0x0000002040007986 */ /* 0x0003e8000c10150a */
[----:B------:R1:W-:Y:S01]  /*5e60*/  STG.E.U16 desc[UR10][R66.64], R33 ;  /* 0x0000002142007986 */ /* 0x0003e2000c10150a */
[----:B--2---:R-:W-:-:S02]  /*5e70*/  LOP3.LUT R4, R2, 0x1c, RZ, 0xc0, !PT ;  /* 0x0000001c02047812 */ /* 0x004fc400078ec0ff */
[----:B0-----:R-:W-:Y:S01]  /*5e80*/  IADD3 R2, P0, P1, R3, UR7, R8 ;  /* 0x0000000703027c10 */ /* 0x001fe2000f91e008 */
[----:B------:R1:W-:Y:S01]  /*5e90*/  STG.E.U16 desc[UR10][R68.64], R34 ;  /* 0x0000002244007986 */ /* 0x0003e2000c10150a */
[----:B------:R-:W-:Y:S02]  /*5ea0*/  LEA R4, R4, UR6, 0x2 ;  /* 0x0000000604047c11 */ /* 0x000fe4000f8e10ff */
[----:B------:R-:W-:Y:S01]  /*5eb0*/  IADD3.X R3, R0, UR5, R9, P0, P1 ;  /* 0x0000000500037c10 */ /* 0x000fe200087e2409 */
[----:B------:R-:W-:Y:S06]  /*5ec0*/  BAR.SYNC.DEFER_BLOCKING 0x0 ;  /* 0x0000000000007b1d */ /* 0x000fec0000010000 */
[----:B------:R1:W-:Y:S02]  /*5ed0*/  STS.128 [R4], R116 ;  /* 0x0000007404007388 */ /* 0x0003e40000000c00 */
[----:B------:R-:W-:Y:S06]  /*5ee0*/  BAR.SYNC.DEFER_BLOCKING 0x0 ;  /* 0x0000000000007b1d */ /* 0x000fec0000010000 */
[----:B------:R-:W-:Y:S05]  /*5ef0*/  @P5 EXIT ;  /* 0x000000000000594d */ /* 0x000fea0003800000 */
[----:B------:R-:W0:Y:S04]  /*5f00*/  LDS R17, [R17] ;  /* 0x0000000011117984 */ /* 0x000e280000000800 */
[----:B0-----:R-:W-:Y:S01]  /*5f10*/  STG.E desc[UR10][R2.64], R17 ;  /* 0x0000001102007986 */ /* 0x001fe2000c10190a */
[----:B------:R-:W-:Y:S05]  /*5f20*/  EXIT ;  /* 0x000000000000794d */ /* 0x000fea0003800000 */
.L_x_2:
[----:B------:R-:W-:-:S00]  /*5f30*/  BRA `(.L_x_2) ;  /* 0xfffffffc00fc7947 */ /* 0x000fc0000383ffff */
[----:B------:R-:W-:-:S00]  /*5f40*/  NOP ;  /* 0x0000000000007918 */ /* 0x000fc00000000000 */
        /* <DEDUP_REMOVED lines=11> */
.L_x_3:


//--------------------- .nv.global.init           --------------------------
	.section	.nv.global.init,"aw",@progbits
.nv.global.init:
	.type		_$_str,@object
	.size		_$_str,(.L_0 - _$_str)
_$_str:
        /*0000*/ 	.byte	0x5f, 0x5f, 0x43, 0x55, 0x44, 0x41, 0x5f, 0x46, 0x54, 0x5a, 0x00
.L_0:


//--------------------- .nv.shared.attn_fwd       --------------------------
	.section	.nv.shared.attn_fwd,"aw",@nobits
	.sectionflags	@""
	.align	16
	.zero		1024


//--------------------- .nv.shared.reserved.0     --------------------------
	.section	.nv.shared.reserved.0,"aw",@nobits
	.weak		__nv_reservedSMEM_offset_0_alias
	.size		__nv_reservedSMEM_offset_0_alias, 0, 0
	.other		__nv_reservedSMEM_offset_0_alias,@"STO_CUDA_RESERVED_SHARED STV_DEFAULT"
__nv_reservedSMEM_offset_0_alias:
	.zero		0


//--------------------- .nv.constant0.attn_fwd    --------------------------
	.section	.nv.constant0.attn_fwd,"a",@progbits
	.sectionflags	@""
	.align	4
.nv.constant0.attn_fwd:
	.zero		664


//--------------------- SYMBOLS --------------------------

	.type		.nv.reservedSmem.offset0,@object
	.size		.nv.reservedSmem.offset0,0x4
